//
// Generated by NVIDIA NVVM Compiler
//
// Compiler Build ID: CL-36424714
// Cuda compilation tools, release 13.0, V13.0.88
// Based on NVVM 20.0.0
//

.version 9.0
.target sm_100
.address_size 64

	// .globl	_Z3mulPfS_S_i

.visible .entry _Z3mulPfS_S_i(
	.param .u64 .ptr .align 1 _Z3mulPfS_S_i_param_0,
	.param .u64 .ptr .align 1 _Z3mulPfS_S_i_param_1,
	.param .u64 .ptr .align 1 _Z3mulPfS_S_i_param_2,
	.param .u32 _Z3mulPfS_S_i_param_3
)
{
	.reg .pred 	%p<10>;
	.reg .b32 	%r<40>;
	.reg .b32 	%f<67>;
	.reg .b64 	%rd<67>;

	ld.param.u64 	%rd14, [_Z3mulPfS_S_i_param_0];
	ld.param.u64 	%rd15, [_Z3mulPfS_S_i_param_1];
	ld.param.u32 	%r18, [_Z3mulPfS_S_i_param_3];
	cvta.to.global.u64 	%rd1, %rd15;
	cvta.to.global.u64 	%rd2, %rd14;
	mov.u32 	%r19, %ctaid.x;
	mov.u32 	%r20, %ntid.x;
	mov.u32 	%r21, %tid.x;
	mad.lo.s32 	%r1, %r19, %r20, %r21;
	mov.u32 	%r22, %ctaid.y;
	mov.u32 	%r23, %ntid.y;
	mov.u32 	%r24, %tid.y;
	mad.lo.s32 	%r2, %r22, %r23, %r24;
	max.s32 	%r25, %r2, %r1;
	setp.ge.s32 	%p1, %r25, %r18;
	@%p1 bra 	$L__BB0_13;
	mul.lo.s32 	%r3, %r18, %r2;
	and.b32  	%r4, %r18, 7;
	setp.lt.u32 	%p2, %r18, 8;
	mov.f32 	%f66, 0f00000000;
	mov.b32 	%r38, 0;
	@%p2 bra 	$L__BB0_4;
	and.b32  	%r38, %r18, 2147483640;
	neg.s32 	%r36, %r38;
	mul.wide.s32 	%rd16, %r18, 4;
	add.s64 	%rd3, %rd1, %rd16;
	shl.b32 	%r7, %r18, 3;
	mul.wide.s32 	%rd17, %r18, 8;
	add.s64 	%rd4, %rd1, %rd17;
	mul.wide.s32 	%rd18, %r18, 12;
	add.s64 	%rd5, %rd1, %rd18;
	mul.wide.s32 	%rd19, %r18, 16;
	add.s64 	%rd6, %rd1, %rd19;
	mul.wide.s32 	%rd20, %r18, 20;
	add.s64 	%rd7, %rd1, %rd20;
	mul.wide.s32 	%rd21, %r18, 24;
	add.s64 	%rd8, %rd1, %rd21;
	mul.wide.s32 	%rd22, %r18, 28;
	add.s64 	%rd9, %rd1, %rd22;
	mul.wide.u32 	%rd23, %r3, 4;
	add.s64 	%rd24, %rd23, %rd2;
	add.s64 	%rd66, %rd24, 16;
	mov.f32 	%f66, 0f00000000;
	mov.u32 	%r35, %r1;
$L__BB0_3:
	.pragma "nounroll";
	mul.wide.s32 	%rd25, %r35, 4;
	add.s64 	%rd26, %rd3, %rd25;
	add.s64 	%rd27, %rd4, %rd25;
	add.s64 	%rd28, %rd5, %rd25;
	add.s64 	%rd29, %rd6, %rd25;
	add.s64 	%rd30, %rd7, %rd25;
	add.s64 	%rd31, %rd8, %rd25;
	add.s64 	%rd32, %rd9, %rd25;
	add.s64 	%rd33, %rd1, %rd25;
	ld.global.f32 	%f16, [%rd66+-16];
	ld.global.f32 	%f17, [%rd33];
	fma.rn.f32 	%f18, %f16, %f17, %f66;
	ld.global.f32 	%f19, [%rd66+-12];
	ld.global.f32 	%f20, [%rd26];
	fma.rn.f32 	%f21, %f19, %f20, %f18;
	ld.global.f32 	%f22, [%rd66+-8];
	ld.global.f32 	%f23, [%rd27];
	fma.rn.f32 	%f24, %f22, %f23, %f21;
	ld.global.f32 	%f25, [%rd66+-4];
	ld.global.f32 	%f26, [%rd28];
	fma.rn.f32 	%f27, %f25, %f26, %f24;
	ld.global.f32 	%f28, [%rd66];
	ld.global.f32 	%f29, [%rd29];
	fma.rn.f32 	%f30, %f28, %f29, %f27;
	ld.global.f32 	%f31, [%rd66+4];
	ld.global.f32 	%f32, [%rd30];
	fma.rn.f32 	%f33, %f31, %f32, %f30;
	ld.global.f32 	%f34, [%rd66+8];
	ld.global.f32 	%f35, [%rd31];
	fma.rn.f32 	%f36, %f34, %f35, %f33;
	ld.global.f32 	%f37, [%rd66+12];
	ld.global.f32 	%f38, [%rd32];
	fma.rn.f32 	%f66, %f37, %f38, %f36;
	add.s32 	%r36, %r36, 8;
	add.s32 	%r35, %r35, %r7;
	add.s64 	%rd66, %rd66, 32;
	setp.ne.s32 	%p3, %r36, 0;
	@%p3 bra 	$L__BB0_3;
$L__BB0_4:
	setp.eq.s32 	%p4, %r4, 0;
	@%p4 bra 	$L__BB0_12;
	and.b32  	%r13, %r18, 3;
	setp.lt.u32 	%p5, %r4, 4;
	@%p5 bra 	$L__BB0_7;
	add.s32 	%r27, %r38, %r3;
	mul.wide.u32 	%rd34, %r27, 4;
	add.s64 	%rd35, %rd2, %rd34;
	ld.global.f32 	%f40, [%rd35];
	mad.lo.s32 	%r28, %r38, %r18, %r1;
	mul.wide.s32 	%rd36, %r28, 4;
	add.s64 	%rd37, %rd1, %rd36;
	ld.global.f32 	%f41, [%rd37];
	fma.rn.f32 	%f42, %f40, %f41, %f66;
	cvt.u64.u32 	%rd38, %r3;
	cvt.u64.u32 	%rd39, %r38;
	add.s64 	%rd40, %rd39, %rd38;
	shl.b64 	%rd41, %rd40, 2;
	add.s64 	%rd42, %rd2, %rd41;
	ld.global.f32 	%f43, [%rd42+4];
	mul.wide.s32 	%rd43, %r18, 4;
	add.s64 	%rd44, %rd37, %rd43;
	ld.global.f32 	%f44, [%rd44];
	fma.rn.f32 	%f45, %f43, %f44, %f42;
	ld.global.f32 	%f46, [%rd42+8];
	add.s64 	%rd45, %rd44, %rd43;
	ld.global.f32 	%f47, [%rd45];
	fma.rn.f32 	%f48, %f46, %f47, %f45;
	ld.global.f32 	%f49, [%rd42+12];
	add.s64 	%rd46, %rd45, %rd43;
	ld.global.f32 	%f50, [%rd46];
	fma.rn.f32 	%f66, %f49, %f50, %f48;
	add.s32 	%r38, %r38, 4;
$L__BB0_7:
	setp.eq.s32 	%p6, %r13, 0;
	@%p6 bra 	$L__BB0_12;
	setp.eq.s32 	%p7, %r13, 1;
	@%p7 bra 	$L__BB0_10;
	add.s32 	%r29, %r38, %r3;
	mul.wide.u32 	%rd47, %r29, 4;
	add.s64 	%rd48, %rd2, %rd47;
	ld.global.f32 	%f52, [%rd48];
	mad.lo.s32 	%r30, %r38, %r18, %r1;
	mul.wide.s32 	%rd49, %r30, 4;
	add.s64 	%rd50, %rd1, %rd49;
	ld.global.f32 	%f53, [%rd50];
	fma.rn.f32 	%f54, %f52, %f53, %f66;
	cvt.u64.u32 	%rd51, %r3;
	cvt.u64.u32 	%rd52, %r38;
	add.s64 	%rd53, %rd52, %rd51;
	shl.b64 	%rd54, %rd53, 2;
	add.s64 	%rd55, %rd2, %rd54;
	ld.global.f32 	%f55, [%rd55+4];
	mul.wide.s32 	%rd56, %r18, 4;
	add.s64 	%rd57, %rd50, %rd56;
	ld.global.f32 	%f56, [%rd57];
	fma.rn.f32 	%f66, %f55, %f56, %f54;
	add.s32 	%r38, %r38, 2;
$L__BB0_10:
	and.b32  	%r31, %r18, 1;
	setp.eq.b32 	%p8, %r31, 1;
	not.pred 	%p9, %p8;
	@%p9 bra 	$L__BB0_12;
	add.s32 	%r32, %r38, %r3;
	mul.wide.u32 	%rd58, %r32, 4;
	add.s64 	%rd59, %rd2, %rd58;
	ld.global.f32 	%f57, [%rd59];
	mad.lo.s32 	%r33, %r38, %r18, %r1;
	mul.wide.s32 	%rd60, %r33, 4;
	add.s64 	%rd61, %rd1, %rd60;
	ld.global.f32 	%f58, [%rd61];
	fma.rn.f32 	%f66, %f57, %f58, %f66;
$L__BB0_12:
	ld.param.u64 	%rd65, [_Z3mulPfS_S_i_param_2];
	add.s32 	%r34, %r3, %r1;
	cvta.to.global.u64 	%rd62, %rd65;
	mul.wide.s32 	%rd63, %r34, 4;
	add.s64 	%rd64, %rd62, %rd63;
	st.global.f32 	[%rd64], %f66;
$L__BB0_13:
	ret;

}
	// .globl	_Z10mul_onedimPfS_S_i
.visible .entry _Z10mul_onedimPfS_S_i(
	.param .u64 .ptr .align 1 _Z10mul_onedimPfS_S_i_param_0,
	.param .u64 .ptr .align 1 _Z10mul_onedimPfS_S_i_param_1,
	.param .u64 .ptr .align 1 _Z10mul_onedimPfS_S_i_param_2,
	.param .u32 _Z10mul_onedimPfS_S_i_param_3
)
{
	.reg .pred 	%p<12>;
	.reg .b32 	%r<43>;
	.reg .b32 	%f<67>;
	.reg .b64 	%rd<53>;

	ld.param.u64 	%rd11, [_Z10mul_onedimPfS_S_i_param_0];
	ld.param.u64 	%rd12, [_Z10mul_onedimPfS_S_i_param_1];
	ld.param.u32 	%r21, [_Z10mul_onedimPfS_S_i_param_3];
	cvta.to.global.u64 	%rd1, %rd12;
	cvta.to.global.u64 	%rd2, %rd11;
	mov.u32 	%r22, %ctaid.x;
	mov.u32 	%r23, %ntid.x;
	mov.u32 	%r24, %tid.x;
	mad.lo.s32 	%r25, %r22, %r23, %r24;
	div.s32 	%r1, %r25, %r21;
	mul.lo.s32 	%r26, %r1, %r21;
	sub.s32 	%r2, %r25, %r26;
	setp.ge.s32 	%p1, %r1, %r21;
	setp.lt.s32 	%p2, %r21, 0;
	or.pred  	%p3, %p2, %p1;
	@%p3 bra 	$L__BB1_13;
	max.u32 	%r4, %r21, 1;
	setp.lt.u32 	%p4, %r21, 8;
	mov.f32 	%f66, 0f00000000;
	mov.b32 	%r41, 0;
	@%p4 bra 	$L__BB1_4;
	and.b32  	%r28, %r4, 2147483640;
	neg.s32 	%r39, %r28;
	mul.wide.u32 	%rd13, %r21, 4;
	add.s64 	%rd3, %rd1, %rd13;
	shl.b32 	%r6, %r21, 3;
	mul.wide.u32 	%rd14, %r21, 8;
	add.s64 	%rd4, %rd1, %rd14;
	mul.wide.u32 	%rd15, %r21, 12;
	add.s64 	%rd5, %rd1, %rd15;
	mul.wide.u32 	%rd16, %r21, 16;
	add.s64 	%rd6, %rd1, %rd16;
	mul.wide.u32 	%rd17, %r21, 20;
	add.s64 	%rd7, %rd1, %rd17;
	mul.wide.u32 	%rd18, %r21, 24;
	add.s64 	%rd8, %rd1, %rd18;
	mul.wide.u32 	%rd19, %r21, 28;
	add.s64 	%rd9, %rd1, %rd19;
	mov.f32 	%f66, 0f00000000;
	mov.u32 	%r37, %r26;
	mov.u32 	%r38, %r2;
$L__BB1_3:
	.pragma "nounroll";
	and.b32  	%r41, %r4, 2147483640;
	mul.wide.s32 	%rd20, %r38, 4;
	add.s64 	%rd21, %rd3, %rd20;
	add.s64 	%rd22, %rd4, %rd20;
	add.s64 	%rd23, %rd5, %rd20;
	add.s64 	%rd24, %rd6, %rd20;
	add.s64 	%rd25, %rd7, %rd20;
	add.s64 	%rd26, %rd8, %rd20;
	add.s64 	%rd27, %rd9, %rd20;
	add.s64 	%rd28, %rd1, %rd20;
	mul.wide.s32 	%rd29, %r37, 4;
	add.s64 	%rd30, %rd2, %rd29;
	ld.global.f32 	%f16, [%rd30];
	ld.global.f32 	%f17, [%rd28];
	fma.rn.f32 	%f18, %f16, %f17, %f66;
	ld.global.f32 	%f19, [%rd30+4];
	ld.global.f32 	%f20, [%rd21];
	fma.rn.f32 	%f21, %f19, %f20, %f18;
	ld.global.f32 	%f22, [%rd30+8];
	ld.global.f32 	%f23, [%rd22];
	fma.rn.f32 	%f24, %f22, %f23, %f21;
	ld.global.f32 	%f25, [%rd30+12];
	ld.global.f32 	%f26, [%rd23];
	fma.rn.f32 	%f27, %f25, %f26, %f24;
	ld.global.f32 	%f28, [%rd30+16];
	ld.global.f32 	%f29, [%rd24];
	fma.rn.f32 	%f30, %f28, %f29, %f27;
	ld.global.f32 	%f31, [%rd30+20];
	ld.global.f32 	%f32, [%rd25];
	fma.rn.f32 	%f33, %f31, %f32, %f30;
	ld.global.f32 	%f34, [%rd30+24];
	ld.global.f32 	%f35, [%rd26];
	fma.rn.f32 	%f36, %f34, %f35, %f33;
	ld.global.f32 	%f37, [%rd30+28];
	ld.global.f32 	%f38, [%rd27];
	fma.rn.f32 	%f66, %f37, %f38, %f36;
	add.s32 	%r39, %r39, 8;
	add.s32 	%r38, %r38, %r6;
	add.s32 	%r37, %r37, 8;
	setp.ne.s32 	%p5, %r39, 0;
	@%p5 bra 	$L__BB1_3;
$L__BB1_4:
	and.b32  	%r15, %r4, 7;
	setp.eq.s32 	%p6, %r15, 0;
	@%p6 bra 	$L__BB1_12;
	and.b32  	%r16, %r4, 3;
	setp.lt.u32 	%p7, %r15, 4;
	@%p7 bra 	$L__BB1_7;
	add.s32 	%r29, %r41, %r26;
	mul.wide.s32 	%rd31, %r29, 4;
	add.s64 	%rd32, %rd2, %rd31;
	ld.global.f32 	%f40, [%rd32];
	mad.lo.s32 	%r30, %r41, %r21, %r2;
	mul.wide.s32 	%rd33, %r30, 4;
	add.s64 	%rd34, %rd1, %rd33;
	ld.global.f32 	%f41, [%rd34];
	fma.rn.f32 	%f42, %f40, %f41, %f66;
	ld.global.f32 	%f43, [%rd32+4];
	mul.wide.u32 	%rd35, %r21, 4;
	add.s64 	%rd36, %rd34, %rd35;
	ld.global.f32 	%f44, [%rd36];
	fma.rn.f32 	%f45, %f43, %f44, %f42;
	ld.global.f32 	%f46, [%rd32+8];
	add.s64 	%rd37, %rd36, %rd35;
	ld.global.f32 	%f47, [%rd37];
	fma.rn.f32 	%f48, %f46, %f47, %f45;
	ld.global.f32 	%f49, [%rd32+12];
	add.s64 	%rd38, %rd37, %rd35;
	ld.global.f32 	%f50, [%rd38];
	fma.rn.f32 	%f66, %f49, %f50, %f48;
	add.s32 	%r41, %r41, 4;
$L__BB1_7:
	setp.eq.s32 	%p8, %r16, 0;
	@%p8 bra 	$L__BB1_12;
	setp.eq.s32 	%p9, %r16, 1;
	@%p9 bra 	$L__BB1_10;
	add.s32 	%r31, %r41, %r26;
	mul.wide.s32 	%rd39, %r31, 4;
	add.s64 	%rd40, %rd2, %rd39;
	ld.global.f32 	%f52, [%rd40];
	mad.lo.s32 	%r32, %r41, %r21, %r2;
	mul.wide.s32 	%rd41, %r32, 4;
	add.s64 	%rd42, %rd1, %rd41;
	ld.global.f32 	%f53, [%rd42];
	fma.rn.f32 	%f54, %f52, %f53, %f66;
	ld.global.f32 	%f55, [%rd40+4];
	mul.wide.u32 	%rd43, %r21, 4;
	add.s64 	%rd44, %rd42, %rd43;
	ld.global.f32 	%f56, [%rd44];
	fma.rn.f32 	%f66, %f55, %f56, %f54;
	add.s32 	%r41, %r41, 2;
$L__BB1_10:
	and.b32  	%r33, %r4, 1;
	setp.eq.b32 	%p10, %r33, 1;
	not.pred 	%p11, %p10;
	@%p11 bra 	$L__BB1_12;
	add.s32 	%r34, %r41, %r26;
	mul.wide.s32 	%rd45, %r34, 4;
	add.s64 	%rd46, %rd2, %rd45;
	ld.global.f32 	%f57, [%rd46];
	mad.lo.s32 	%r35, %r41, %r21, %r2;
	mul.wide.s32 	%rd47, %r35, 4;
	add.s64 	%rd48, %rd1, %rd47;
	ld.global.f32 	%f58, [%rd48];
	fma.rn.f32 	%f66, %f57, %f58, %f66;
$L__BB1_12:
	ld.param.u64 	%rd52, [_Z10mul_onedimPfS_S_i_param_2];
	add.s32 	%r36, %r26, %r2;
	cvta.to.global.u64 	%rd49, %rd52;
	mul.wide.s32 	%rd50, %r36, 4;
	add.s64 	%rd51, %rd49, %rd50;
	st.global.f32 	[%rd51], %f66;
$L__BB1_13:
	ret;

}


// ===== COMPILED SASS (sm_100) =====

	.target	sm_100

	.elftype	@"ET_EXEC"


//--------------------- .note.nv.tkinfo           --------------------------
	.section	.note.nv.tkinfo,"",@"SHT_NOTE"
	.sectionflags	@"SHF_NOTE_NV_TKINFO"
	.tkinfo
        /*0018*/ 	.word	0x00000002
        /*0030*/ 	.string	""
        /*0030*/ 	.string	"ptxas"
        /*0030*/ 	.string	"Cuda compilation tools, release 13.0, V13.0.88"
        /*0030*/ 	.string	"Build cuda_13.0.r13.0/compiler.36424714_0"
        /*0030*/ 	.string	"-arch sm_100 -m 64 "



//--------------------- .note.nv.cuinfo           --------------------------
	.section	.note.nv.cuinfo,"",@"SHT_NOTE"
	.sectionflags	@"SHF_NOTE_NV_CUINFO"
        /*0018*/ 	.short	0x0002
        /*001a*/ 	.short	0x0064
        /*001c*/ 	.short	0x0082
	.zero		2


//--------------------- .nv.info                  --------------------------
	.section	.nv.info,"",@"SHT_CUDA_INFO"
	.align	4


	//----- nvinfo : EIATTR_REGCOUNT
	.align		4
        /*0000*/ 	.byte	0x04, 0x2f
        /*0002*/ 	.short	(.L_1 - .L_0)
	.align		4
.L_0:
        /*0004*/ 	.word	index@(_Z3mulPfS_S_i)
        /*0008*/ 	.word	0x0000001e


	//----- nvinfo : EIATTR_FRAME_SIZE
	.align		4
.L_1:
        /*000c*/ 	.byte	0x04, 0x11
        /*000e*/ 	.short	(.L_3 - .L_2)
	.align		4
.L_2:
        /*0010*/ 	.word	index@(_Z3mulPfS_S_i)
        /*0014*/ 	.word	0x00000000


	//----- nvinfo : EIATTR_REGCOUNT
	.align		4
.L_3:
        /*0018*/ 	.byte	0x04, 0x2f
        /*001a*/ 	.short	(.L_5 - .L_4)
	.align		4
.L_4:
        /*001c*/ 	.word	index@(_Z10mul_onedimPfS_S_i)
        /*0020*/ 	.word	0x0000001f


	//----- nvinfo : EIATTR_FRAME_SIZE
	.align		4
.L_5:
        /*0024*/ 	.byte	0x04, 0x11
        /*0026*/ 	.short	(.L_7 - .L_6)
	.align		4
.L_6:
        /*0028*/ 	.word	index@(_Z10mul_onedimPfS_S_i)
        /*002c*/ 	.word	0x00000000


	//----- nvinfo : EIATTR_MIN_STACK_SIZE
	.align		4
.L_7:
        /*0030*/ 	.byte	0x04, 0x12
        /*0032*/ 	.short	(.L_9 - .L_8)
	.align		4
.L_8:
        /*0034*/ 	.word	index@(_Z10mul_onedimPfS_S_i)
        /*0038*/ 	.word	0x00000000


	//----- nvinfo : EIATTR_MIN_STACK_SIZE
	.align		4
.L_9:
        /*003c*/ 	.byte	0x04, 0x12
        /*003e*/ 	.short	(.L_11 - .L_10)
	.align		4
.L_10:
        /*0040*/ 	.word	index@(_Z3mulPfS_S_i)
        /*0044*/ 	.word	0x00000000
.L_11:


//--------------------- .nv.compat                --------------------------
	.section	.nv.compat,"",@"SHT_CUDA_COMPAT_INFO"
	.align	4
        /*0000*/ 	.byte	0x02, 0x09, 0x00, 0x00, 0x02, 0x02, 0x01, 0x00, 0x02, 0x05, 0x05, 0x00, 0x03, 0x07, 0x01, 0x01
        /*0010*/ 	.byte	0x02, 0x03, 0x00, 0x00, 0x02, 0x06, 0x01, 0x00, 0x04, 0x0b, 0x08, 0x00, 0x09, 0x00, 0x00, 0x00
        /*0020*/ 	.byte	0x00, 0x00, 0x00, 0x00


//--------------------- .nv.info._Z10mul_onedimPfS_S_i --------------------------
	.section	.nv.info._Z10mul_onedimPfS_S_i,"",@"SHT_CUDA_INFO"
	.sectionflags	@""
	.align	4


	//----- nvinfo : EIATTR_CUDA_API_VERSION
	.align		4
        /*0000*/ 	.byte	0x04, 0x37
        /*0002*/ 	.short	(.L_13 - .L_12)
.L_12:
        /*0004*/ 	.word	0x00000082


	//----- nvinfo : EIATTR_KPARAM_INFO
	.align		4
.L_13:
        /*0008*/ 	.byte	0x04, 0x17
        /*000a*/ 	.short	(.L_15 - .L_14)
.L_14:
        /*000c*/ 	.word	0x00000000
        /*0010*/ 	.short	0x0003
        /*0012*/ 	.short	0x0018
        /*0014*/ 	.byte	0x00, 0xf0, 0x11, 0x00


	//----- nvinfo : EIATTR_KPARAM_INFO
	.align		4
.L_15:
        /*0018*/ 	.byte	0x04, 0x17
        /*001a*/ 	.short	(.L_17 - .L_16)
.L_16:
        /*001c*/ 	.word	0x00000000
        /*0020*/ 	.short	0x0002
        /*0022*/ 	.short	0x0010
        /*0024*/ 	.byte	0x00, 0xf5, 0x21, 0x00


	//----- nvinfo : EIATTR_KPARAM_INFO
	.align		4
.L_17:
        /*0028*/ 	.byte	0x04, 0x17
        /*002a*/ 	.short	(.L_19 - .L_18)
.L_18:
        /*002c*/ 	.word	0x00000000
        /*0030*/ 	.short	0x0001
        /*0032*/ 	.short	0x0008
        /*0034*/ 	.byte	0x00, 0xf5, 0x21, 0x00


	//----- nvinfo : EIATTR_KPARAM_INFO
	.align		4
.L_19:
        /*0038*/ 	.byte	0x04, 0x17
        /*003a*/ 	.short	(.L_21 - .L_20)
.L_20:
        /*003c*/ 	.word	0x00000000
        /*0040*/ 	.short	0x0000
        /*0042*/ 	.short	0x0000
        /*0044*/ 	.byte	0x00, 0xf5, 0x21, 0x00


	//----- nvinfo : EIATTR_SPARSE_MMA_MASK
	.align		4
.L_21:
        /*0048*/ 	.byte	0x03, 0x50
        /*004a*/ 	.short	0x0000


	//----- nvinfo : EIATTR_MAXREG_COUNT
	.align		4
        /*004c*/ 	.byte	0x03, 0x1b
        /*004e*/ 	.short	0x00ff


	//----- nvinfo : EIATTR_MERCURY_ISA_VERSION
	.align		4
        /*0050*/ 	.byte	0x03, 0x5f
        /*0052*/ 	.short	0x0101


	//----- nvinfo : EIATTR_VRC_CTA_INIT_COUNT
	.align		4
        /*0054*/ 	.byte	0x02, 0x4a
	.zero		1
	.zero		1


	//----- nvinfo : EIATTR_EXIT_INSTR_OFFSETS
	.align		4
        /*0058*/ 	.byte	0x04, 0x1c
        /*005a*/ 	.short	(.L_23 - .L_22)


	//   ....[0]....
.L_22:
        /*005c*/ 	.word	0x000001f0


	//   ....[1]....
        /*0060*/ 	.word	0x00000b50


	//----- nvinfo : EIATTR_CBANK_PARAM_SIZE
	.align		4
.L_23:
        /*0064*/ 	.byte	0x03, 0x19
        /*0066*/ 	.short	0x001c


	//----- nvinfo : EIATTR_PARAM_CBANK
	.align		4
        /*0068*/ 	.byte	0x04, 0x0a
        /*006a*/ 	.short	(.L_25 - .L_24)
	.align		4
.L_24:
        /*006c*/ 	.word	index@(.nv.constant0._Z10mul_onedimPfS_S_i)
        /*0070*/ 	.short	0x0380
        /*0072*/ 	.short	0x001c


	//----- nvinfo : EIATTR_SW_WAR
	.align		4
.L_25:
        /*0074*/ 	.byte	0x04, 0x36
        /*0076*/ 	.short	(.L_27 - .L_26)
.L_26:
        /*0078*/ 	.word	0x00000008
.L_27:


//--------------------- .nv.info._Z3mulPfS_S_i    --------------------------
	.section	.nv.info._Z3mulPfS_S_i,"",@"SHT_CUDA_INFO"
	.sectionflags	@""
	.align	4


	//----- nvinfo : EIATTR_CUDA_API_VERSION
	.align		4
        /*0000*/ 	.byte	0x04, 0x37
        /*0002*/ 	.short	(.L_29 - .L_28)
.L_28:
        /*0004*/ 	.word	0x00000082


	//----- nvinfo : EIATTR_KPARAM_INFO
	.align		4
.L_29:
        /*0008*/ 	.byte	0x04, 0x17
        /*000a*/ 	.short	(.L_31 - .L_30)
.L_30:
        /*000c*/ 	.word	0x00000000
        /*0010*/ 	.short	0x0003
        /*0012*/ 	.short	0x0018
        /*0014*/ 	.byte	0x00, 0xf0, 0x11, 0x00


	//----- nvinfo : EIATTR_KPARAM_INFO
	.align		4
.L_31:
        /*0018*/ 	.byte	0x04, 0x17
        /*001a*/ 	.short	(.L_33 - .L_32)
.L_32:
        /*001c*/ 	.word	0x00000000
        /*0020*/ 	.short	0x0002
        /*0022*/ 	.short	0x0010
        /*0024*/ 	.byte	0x00, 0xf5, 0x21, 0x00


	//----- nvinfo : EIATTR_KPARAM_INFO
	.align		4
.L_33:
        /*0028*/ 	.byte	0x04, 0x17
        /*002a*/ 	.short	(.L_35 - .L_34)
.L_34:
        /*002c*/ 	.word	0x00000000
        /*0030*/ 	.short	0x0001
        /*0032*/ 	.short	0x0008
        /*0034*/ 	.byte	0x00, 0xf5, 0x21, 0x00


	//----- nvinfo : EIATTR_KPARAM_INFO
	.align		4
.L_35:
        /*0038*/ 	.byte	0x04, 0x17
        /*003a*/ 	.short	(.L_37 - .L_36)
.L_36:
        /*003c*/ 	.word	0x00000000
        /*0040*/ 	.short	0x0000
        /*0042*/ 	.short	0x0000
        /*0044*/ 	.byte	0x00, 0xf5, 0x21, 0x00


	//----- nvinfo : EIATTR_SPARSE_MMA_MASK
	.align		4
.L_37:
        /*0048*/ 	.byte	0x03, 0x50
        /*004a*/ 	.short	0x0000


	//----- nvinfo : EIATTR_MAXREG_COUNT
	.align		4
        /*004c*/ 	.byte	0x03, 0x1b
        /*004e*/ 	.short	0x00ff


	//----- nvinfo : EIATTR_MERCURY_ISA_VERSION
	.align		4
        /*0050*/ 	.byte	0x03, 0x5f
        /*0052*/ 	.short	0x0101


	//----- nvinfo : EIATTR_VRC_CTA_INIT_COUNT
	.align		4
        /*0054*/ 	.byte	0x02, 0x4a
	.zero		1
	.zero		1


	//----- nvinfo : EIATTR_EXIT_INSTR_OFFSETS
	.align		4
        /*0058*/ 	.byte	0x04, 0x1c
        /*005a*/ 	.short	(.L_39 - .L_38)


	//   ....[0]....
.L_38:
        /*005c*/ 	.word	0x000000c0


	//   ....[1]....
        /*0060*/ 	.word	0x00000a90


	//----- nvinfo : EIATTR_CBANK_PARAM_SIZE
	.align		4
.L_39:
        /*0064*/ 	.byte	0x03, 0x19
        /*0066*/ 	.short	0x001c


	//----- nvinfo : EIATTR_PARAM_CBANK
	.align		4
        /*0068*/ 	.byte	0x04, 0x0a
        /*006a*/ 	.short	(.L_41 - .L_40)
	.align		4
.L_40:
        /*006c*/ 	.word	index@(.nv.constant0._Z3mulPfS_S_i)
        /*0070*/ 	.short	0x0380
        /*0072*/ 	.short	0x001c


	//----- nvinfo : EIATTR_SW_WAR
	.align		4
.L_41:
        /*0074*/ 	.byte	0x04, 0x36
        /*0076*/ 	.short	(.L_43 - .L_42)
.L_42:
        /*0078*/ 	.word	0x00000008
.L_43:


//--------------------- .nv.callgraph             --------------------------
	.section	.nv.callgraph,"",@"SHT_CUDA_CALLGRAPH"
	.align	4
	.sectionentsize	8
	.align		4
        /*0000*/ 	.word	0x00000000
	.align		4
        /*0004*/ 	.word	0xffffffff
	.align		4
        /*0008*/ 	.word	0x00000000
	.align		4
        /*000c*/ 	.word	0xfffffffe
	.align		4
        /*0010*/ 	.word	0x00000000
	.align		4
        /*0014*/ 	.word	0xfffffffd
	.align		4
        /*0018*/ 	.word	0x00000000
	.align		4
        /*001c*/ 	.word	0xfffffffc


//--------------------- .text._Z10mul_onedimPfS_S_i --------------------------
	.section	.text._Z10mul_onedimPfS_S_i,"ax",@progbits
	.align	128
        .global         _Z10mul_onedimPfS_S_i
        .type           _Z10mul_onedimPfS_S_i,@function
        .size           _Z10mul_onedimPfS_S_i,(.L_x_10 - _Z10mul_onedimPfS_S_i)
        .other          _Z10mul_onedimPfS_S_i,@"STO_CUDA_ENTRY STV_DEFAULT"
_Z10mul_onedimPfS_S_i:
.text._Z10mul_onedimPfS_S_i:
[----:B------:R-:W-:Y:S01]  /*0000*/  LDC R1, c[0x0][0x37c] ;  /* 0x0000df00ff017b82 */ /* 0x000fe20000000800 */
[----:B------:R-:W0:Y:S01]  /*0010*/  LDCU UR18, c[0x0][0x398] ;  /* 0x00007300ff1277ac */ /* 0x000e220008000800 */
[----:B------:R-:W1:Y:S06]  /*0020*/  S2R R5, SR_TID.X ;  /* 0x0000000000057919 */ /* 0x000e6c0000002100 */
[----:B------:R-:W1:Y:S08]  /*0030*/  S2UR UR4, SR_CTAID.X ;  /* 0x00000000000479c3 */ /* 0x000e700000002500 */
[----:B------:R-:W1:Y:S01]  /*0040*/  LDC R0, c[0x0][0x360] ;  /* 0x0000d800ff007b82 */ /* 0x000e620000000800 */
[----:B0-----:R-:W-:-:S04]  /*0050*/  IABS R7, UR18 ;  /* 0x0000001200077c13 */ /* 0x001fc80008000000 */
[----:B------:R-:W0:Y:S01]  /*0060*/  I2F.RP R4, R7 ;  /* 0x0000000700047306 */ /* 0x000e220000209400 */
[----:B-1----:R-:W-:-:S07]  /*0070*/  IMAD R0, R0, UR4, R5 ;  /* 0x0000000400007c24 */ /* 0x002fce000f8e0205 */
[----:B0-----:R-:W0:Y:S02]  /*0080*/  MUFU.RCP R4, R4 ;  /* 0x0000000400047308 */ /* 0x001e240000001000 */
[----:B0-----:R-:W-:Y:S02]  /*0090*/  IADD3 R2, PT, PT, R4, 0xffffffe, RZ ;  /* 0x0ffffffe04027810 */ /* 0x001fe40007ffe0ff */
[----:B------:R-:W-:-:S04]  /*00a0*/  IABS R4, R0 ;  /* 0x0000000000047213 */ /* 0x000fc80000000000 */
[----:B------:R0:W1:Y:S02]  /*00b0*/  F2I.FTZ.U32.TRUNC.NTZ R3, R2 ;  /* 0x0000000200037305 */ /* 0x000064000021f000 */
[----:B0-----:R-:W-:Y:S01]  /*00c0*/  HFMA2 R2, -RZ, RZ, 0, 0 ;  /* 0x00000000ff027431 */ /* 0x001fe200000001ff */
[----:B-1----:R-:W-:-:S05]  /*00d0*/  IADD3 R6, PT, PT, RZ, -R3, RZ ;  /* 0x80000003ff067210 */ /* 0x002fca0007ffe0ff */
[----:B------:R-:W-:-:S04]  /*00e0*/  IMAD R5, R6, R7, RZ ;  /* 0x0000000706057224 */ /* 0x000fc800078e02ff */
[----:B------:R-:W-:-:S06]  /*00f0*/  IMAD.HI.U32 R3, R3, R5, R2 ;  /* 0x0000000503037227 */ /* 0x000fcc00078e0002 */
[----:B------:R-:W-:-:S05]  /*0100*/  IMAD.HI.U32 R3, R3, R4, RZ ;  /* 0x0000000403037227 */ /* 0x000fca00078e00ff */
[----:B------:R-:W-:-:S05]  /*0110*/  IADD3 R5, PT, PT, -R3, RZ, RZ ;  /* 0x000000ff03057210 */ /* 0x000fca0007ffe1ff */
[----:B------:R-:W-:-:S05]  /*0120*/  IMAD R2, R7, R5, R4 ;  /* 0x0000000507027224 */ /* 0x000fca00078e0204 */
[----:B------:R-:W-:-:S13]  /*0130*/  ISETP.GT.U32.AND P2, PT, R7, R2, PT ;  /* 0x000000020700720c */ /* 0x000fda0003f44070 */
[-C--:B------:R-:W-:Y:S02]  /*0140*/  @!P2 IADD3 R2, PT, PT, R2, -R7.reuse, RZ ;  /* 0x800000070202a210 */ /* 0x080fe40007ffe0ff */
[----:B------:R-:W-:Y:S02]  /*0150*/  @!P2 IADD3 R3, PT, PT, R3, 0x1, RZ ;  /* 0x000000010303a810 */ /* 0x000fe40007ffe0ff */
[----:B------:R-:W-:Y:S02]  /*0160*/  ISETP.GE.U32.AND P0, PT, R2, R7, PT ;  /* 0x000000070200720c */ /* 0x000fe40003f06070 */
[----:B------:R-:W-:Y:S02]  /*0170*/  LOP3.LUT R2, R0, UR18, RZ, 0x3c, !PT ;  /* 0x0000001200027c12 */ /* 0x000fe4000f8e3cff */
[----:B------:R-:W-:Y:S02]  /*0180*/  ISETP.NE.AND P2, PT, RZ, UR18, PT ;  /* 0x00000012ff007c0c */ /* 0x000fe4000bf45270 */
[----:B------:R-:W-:-:S07]  /*0190*/  ISETP.GE.AND P1, PT, R2, RZ, PT ;  /* 0x000000ff0200720c */ /* 0x000fce0003f26270 */
[----:B------:R-:W-:-:S06]  /*01a0*/  @P0 IADD3 R3, PT, PT, R3, 0x1, RZ ;  /* 0x0000000103030810 */ /* 0x000fcc0007ffe0ff */
[----:B------:R-:W-:Y:S01]  /*01b0*/  @!P1 IMAD.MOV R3, RZ, RZ, -R3 ;  /* 0x000000ffff039224 */ /* 0x000fe200078e0a03 */
[----:B------:R-:W-:-:S04]  /*01c0*/  @!P2 LOP3.LUT R3, RZ, UR18, RZ, 0x33, !PT ;  /* 0x00000012ff03ac12 */ /* 0x000fc8000f8e33ff */
[----:B------:R-:W-:-:S04]  /*01d0*/  ISETP.GE.AND P0, PT, R3, UR18, PT ;  /* 0x0000001203007c0c */ /* 0x000fc8000bf06270 */
[----:B------:R-:W-:-:S13]  /*01e0*/  ISETP.GT.OR P0, PT, RZ, UR18, P0 ;  /* 0x00000012ff007c0c */ /* 0x000fda0008704670 */
[----:B------:R-:W-:Y:S05]  /*01f0*/  @P0 EXIT ;  /* 0x000000000000094d */ /* 0x000fea0003800000 */
[----:B------:R-:W-:Y:S02]  /*0200*/  UISETP.LT.U32.AND UP0, UPT, UR18, 0x1, UPT ;  /* 0x000000011200788c */ /* 0x000fe4000bf01070 */
[----:B------:R-:W-:Y:S01]  /*0210*/  IMAD R13, R3, UR18, RZ ;  /* 0x00000012030d7c24 */ /* 0x000fe2000f8e02ff */
[----:B------:R-:W-:Y:S01]  /*0220*/  MOV R12, RZ ;  /* 0x000000ff000c7202 */ /* 0x000fe20000000f00 */
[----:B------:R-:W0:Y:S03]  /*0230*/  LDCU.64 UR16, c[0x0][0x358] ;  /* 0x00006b00ff1077ac */ /* 0x000e260008000a00 */
[----:B------:R-:W-:Y:S01]  /*0240*/  IADD3 R15, PT, PT, R0, -R13, RZ ;  /* 0x8000000d000f7210 */ /* 0x000fe20007ffe0ff */
[----:B------:R-:W-:Y:S02]  /*0250*/  USEL UR5, UR18, 0x1, !UP0 ;  /* 0x0000000112057887 */ /* 0x000fe4000c000000 */
[----:B------:R-:W-:Y:S01]  /*0260*/  UISETP.GE.U32.AND UP0, UPT, UR18, 0x8, UPT ;  /* 0x000000081200788c */ /* 0x000fe2000bf06070 */
[----:B------:R-:W-:-:S08]  /*0270*/  UMOV UR4, URZ ;  /* 0x000000ff00047c82 */ /* 0x000fd00008000000 */
[----:B------:R-:W-:Y:S05]  /*0280*/  BRA.U !UP0, `(.L_x_0) ;  /* 0x0000000508007547 */ /* 0x000fea000b800000 */
[----:B------:R-:W1:Y:S01]  /*0290*/  LDCU.64 UR20, c[0x0][0x388] ;  /* 0x00007100ff1477ac */ /* 0x000e620008000a00 */
[----:B------:R-:W-:Y:S02]  /*02a0*/  MOV R12, RZ ;  /* 0x000000ff000c7202 */ /* 0x000fe40000000f00 */
[----:B------:R-:W-:Y:S01]  /*02b0*/  MOV R14, R13 ;  /* 0x0000000d000e7202 */ /* 0x000fe20000000f00 */
[----:B------:R-:W-:-:S04]  /*02c0*/  ULOP3.LUT UR5, UR5, 0x7ffffff8, URZ, 0xc0, !UPT ;  /* 0x7ffffff805057892 */ /* 0x000fc8000f8ec0ff */
[----:B------:R-:W-:Y:S02]  /*02d0*/  UIADD3 UR5, UPT, UPT, -UR5, URZ, URZ ;  /* 0x000000ff05057290 */ /* 0x000fe4000fffe1ff */
[----:B-1----:R-:W-:Y:S02]  /*02e0*/  UIMAD.WIDE.U32 UR6, UR18, 0xc, UR20 ;  /* 0x0000000c120678a5 */ /* 0x002fe4000f8e0014 */
[----:B------:R-:W-:Y:S02]  /*02f0*/  UIMAD.WIDE.U32 UR8, UR18, 0x10, UR20 ;  /* 0x00000010120878a5 */ /* 0x000fe4000f8e0014 */
[----:B------:R-:W-:Y:S02]  /*0300*/  UIMAD.WIDE.U32 UR10, UR18, 0x14, UR20 ;  /* 0x00000014120a78a5 */ /* 0x000fe4000f8e0014 */
[----:B------:R-:W-:Y:S02]  /*0310*/  UIMAD.WIDE.U32 UR12, UR18, 0x18, UR20 ;  /* 0x00000018120c78a5 */ /* 0x000fe4000f8e0014 */
[----:B------:R-:W-:-:S12]  /*0320*/  UIMAD.WIDE.U32 UR14, UR18, 0x1c, UR20 ;  /* 0x0000001c120e78a5 */ /* 0x000fd8000f8e0014 */
.L_x_1:
[----:B------:R-:W1:Y:S01]  /*0330*/  LDC.64 R2, c[0x0][0x380] ;  /* 0x0000e000ff027b82 */ /* 0x000e620000000a00 */
[----:B------:R-:W-:Y:S01]  /*0340*/  HFMA2 R8, -RZ, RZ, 0, 2.384185791015625e-07 ;  /* 0x00000004ff087431 */ /* 0x000fe200000001ff */
[----:B------:R-:W-:Y:S02]  /*0350*/  UIMAD.WIDE.U32 UR24, UR18, 0x4, UR20 ;  /* 0x00000004121878a5 */ /* 0x000fe4000f8e0014 */
[----:B------:R-:W-:-:S04]  /*0360*/  UIMAD.WIDE.U32 UR22, UR18, 0x8, UR20 ;  /* 0x00000008121678a5 */ /* 0x000fc8000f8e0014 */
[----:B------:R-:W-:Y:S01]  /*0370*/  MOV R4, UR24 ;  /* 0x0000001800047c02 */ /* 0x000fe20008000f00 */
[----:B------:R-:W-:Y:S01]  /*0380*/  IMAD.U32 R5, RZ, RZ, UR25 ;  /* 0x00000019ff057e24 */ /* 0x000fe2000f8e00ff */
[----:B------:R-:W-:Y:S01]  /*0390*/  MOV R6, UR22 ;  /* 0x0000001600067c02 */ /* 0x000fe20008000f00 */
[----:B------:R-:W-:Y:S01]  /*03a0*/  IMAD.WIDE R8, R15, R8, UR20 ;  /* 0x000000140f087e25 */ /* 0x000fe2000f8e0208 */
[----:B------:R-:W-:-:S03]  /*03b0*/  MOV R7, UR23 ;  /* 0x0000001700077c02 */ /* 0x000fc60008000f00 */
[----:B------:R-:W-:Y:S02]  /*03c0*/  HFMA2 R10, -RZ, RZ, 0, 2.384185791015625e-07 ;  /* 0x00000004ff0a7431 */ /* 0x000fe400000001ff */
[C---:B------:R-:W-:Y:S01]  /*03d0*/  IMAD.WIDE R4, R15.reuse, 0x4, R4 ;  /* 0x000000040f047825 */ /* 0x040fe200078e0204 */
[----:B0-----:R0:W2:Y:S01]  /*03e0*/  LDG.E R20, desc[UR16][R8.64] ;  /* 0x0000001008147981 */ /* 0x0010a2000c1e1900 */
[----:B------:R-:W-:Y:S02]  /*03f0*/  MOV R24, 0x4 ;  /* 0x0000000400187802 */ /* 0x000fe40000000f00 */
[----:B-1----:R-:W-:Y:S01]  /*0400*/  IMAD.WIDE R2, R14, 0x4, R2 ;  /* 0x000000040e027825 */ /* 0x002fe200078e0202 */
[----:B------:R1:W3:Y:S04]  /*0410*/  LDG.E R19, desc[UR16][R4.64] ;  /* 0x0000001004137981 */ /* 0x0002e8000c1e1900 */
[----:B------:R-:W2:Y:S01]  /*0420*/  LDG.E R21, desc[UR16][R2.64] ;  /* 0x0000001002157981 */ /* 0x000ea2000c1e1900 */
[----:B------:R-:W-:-:S03]  /*0430*/  IMAD.WIDE R6, R15, 0x4, R6 ;  /* 0x000000040f067825 */ /* 0x000fc600078e0206 */
[----:B------:R-:W3:Y:S01]  /*0440*/  LDG.E R18, desc[UR16][R2.64+0x4] ;  /* 0x0000041002127981 */ /* 0x000ee2000c1e1900 */
[C---:B------:R-:W-:Y:S01]  /*0450*/  IMAD.WIDE R24, R15.reuse, R24, UR6 ;  /* 0x000000060f187e25 */ /* 0x040fe2000f8e0218 */
[----:B------:R-:W-:Y:S02]  /*0460*/  MOV R26, 0x4 ;  /* 0x00000004001a7802 */ /* 0x000fe40000000f00 */
[----:B------:R4:W5:Y:S01]  /*0470*/  LDG.E R17, desc[UR16][R6.64] ;  /* 0x0000001006117981 */ /* 0x000962000c1e1900 */
[----:B0-----:R-:W-:-:S03]  /*0480*/  IMAD.WIDE R8, R15, R10, UR8 ;  /* 0x000000080f087e25 */ /* 0x001fc6000f8e020a */
[----:B------:R-:W5:Y:S01]  /*0490*/  LDG.E R16, desc[UR16][R2.64+0x8] ;  /* 0x0000081002107981 */ /* 0x000f62000c1e1900 */
[----:B------:R-:W-:Y:S02]  /*04a0*/  HFMA2 R28, -RZ, RZ, 0, 2.384185791015625e-07 ;  /* 0x00000004ff1c7431 */ /* 0x000fe400000001ff */
[C---:B-1----:R-:W-:Y:S01]  /*04b0*/  IMAD.WIDE R4, R15.reuse, R26, UR10 ;  /* 0x0000000a0f047e25 */ /* 0x042fe2000f8e021a */
[----:B------:R-:W5:Y:S04]  /*04c0*/  LDG.E R23, desc[UR16][R24.64] ;  /* 0x0000001018177981 */ /* 0x000f68000c1e1900 */
[----:B------:R-:W5:Y:S01]  /*04d0*/  LDG.E R22, desc[UR16][R2.64+0xc] ;  /* 0x00000c1002167981 */ /* 0x000f62000c1e1900 */
[----:B----4-:R-:W-:-:S03]  /*04e0*/  IMAD.WIDE R6, R15, R10, UR12 ;  /* 0x0000000c0f067e25 */ /* 0x010fc6000f8e020a */
[----:B------:R-:W4:Y:S04]  /*04f0*/  LDG.E R9, desc[UR16][R8.64] ;  /* 0x0000001008097981 */ /* 0x000f28000c1e1900 */
[----:B------:R-:W4:Y:S01]  /*0500*/  LDG.E R26, desc[UR16][R2.64+0x10] ;  /* 0x00001010021a7981 */ /* 0x000f22000c1e1900 */
[----:B------:R-:W-:-:S03]  /*0510*/  IMAD.WIDE R10, R15, R28, UR14 ;  /* 0x0000000e0f0a7e25 */ /* 0x000fc6000f8e021c */
[----:B------:R-:W4:Y:S04]  /*0520*/  LDG.E R4, desc[UR16][R4.64] ;  /* 0x0000001004047981 */ /* 0x000f28000c1e1900 */
[----:B------:R-:W4:Y:S04]  /*0530*/  LDG.E R27, desc[UR16][R2.64+0x14] ;  /* 0x00001410021b7981 */ /* 0x000f28000c1e1900 */
[----:B------:R-:W4:Y:S04]  /*0540*/  LDG.E R7, desc[UR16][R6.64] ;  /* 0x0000001006077981 */ /* 0x000f28000c1e1900 */
[----:B------:R-:W4:Y:S04]  /*0550*/  LDG.E R24, desc[UR16][R2.64+0x18] ;  /* 0x0000181002187981 */ /* 0x000f28000c1e1900 */
[----:B------:R-:W4:Y:S04]  /*0560*/  LDG.E R10, desc[UR16][R10.64] ;  /* 0x000000100a0a7981 */ /* 0x000f28000c1e1900 */
[----:B------:R-:W4:Y:S01]  /*0570*/  LDG.E R28, desc[UR16][R2.64+0x1c] ;  /* 0x00001c10021c7981 */ /* 0x000f22000c1e1900 */
[----:B------:R-:W-:-:S04]  /*0580*/  UIADD3 UR5, UPT, UPT, UR5, 0x8, URZ ;  /* 0x0000000805057890 */ /* 0x000fc8000fffe0ff */
[----:B------:R-:W-:Y:S01]  /*0590*/  UISETP.NE.AND UP0, UPT, UR5, URZ, UPT ;  /* 0x000000ff0500728c */ /* 0x000fe2000bf05270 */
[----:B------:R-:W-:Y:S01]  /*05a0*/  IADD3 R14, PT, PT, R14, 0x8, RZ ;  /* 0x000000080e0e7810 */ /* 0x000fe20007ffe0ff */
[----:B--2---:R-:W-:-:S04]  /*05b0*/  FFMA R21, R21, R20, R12 ;  /* 0x0000001415157223 */ /* 0x004fc8000000000c */
[----:B---3--:R-:W-:-:S04]  /*05c0*/  FFMA R19, R18, R19, R21 ;  /* 0x0000001312137223 */ /* 0x008fc80000000015 */
[----:B-----5:R-:W-:-:S04]  /*05d0*/  FFMA R17, R16, R17, R19 ;  /* 0x0000001110117223 */ /* 0x020fc80000000013 */
[----:B------:R-:W-:-:S04]  /*05e0*/  FFMA R17, R22, R23, R17 ;  /* 0x0000001716117223 */ /* 0x000fc80000000011 */
[----:B----4-:R-:W-:-:S04]  /*05f0*/  FFMA R26, R26, R9, R17 ;  /* 0x000000091a1a7223 */ /* 0x010fc80000000011 */
[----:B------:R-:W-:Y:S01]  /*0600*/  FFMA R27, R27, R4, R26 ;  /* 0x000000041b1b7223 */ /* 0x000fe2000000001a */
[----:B------:R-:W-:-:S03]  /*0610*/  IMAD.U32 R4, RZ, RZ, UR18 ;  /* 0x00000012ff047e24 */ /* 0x000fc6000f8e00ff */
[----:B------:R-:W-:Y:S02]  /*0620*/  FFMA R7, R24, R7, R27 ;  /* 0x0000000718077223 */ /* 0x000fe4000000001b */
[----:B------:R-:W-:Y:S02]  /*0630*/  LEA R15, R4, R15, 0x3 ;  /* 0x0000000f040f7211 */ /* 0x000fe400078e18ff */
[----:B------:R-:W-:Y:S01]  /*0640*/  FFMA R12, R28, R10, R7 ;  /* 0x0000000a1c0c7223 */ /* 0x000fe20000000007 */
[----:B------:R-:W-:Y:S06]  /*0650*/  BRA.U UP0, `(.L_x_1) ;  /* 0xfffffffd00347547 */ /* 0x000fec000b83ffff */
[----:B------:R-:W-:-:S04]  /*0660*/  UISETP.LT.U32.AND UP0, UPT, UR18, 0x1, UPT ;  /* 0x000000011200788c */ /* 0x000fc8000bf01070 */
[----:B------:R-:W-:-:S04]  /*0670*/  USEL UR4, UR18, 0x1, !UP0 ;  /* 0x0000000112047887 */ /* 0x000fc8000c000000 */
[----:B------:R-:W-:-:S12]  /*0680*/  ULOP3.LUT UR4, UR4, 0x7ffffff8, URZ, 0xc0, !UPT ;  /* 0x7ffffff804047892 */ /* 0x000fd8000f8ec0ff */
.L_x_0:
[----:B------:R-:W-:-:S04]  /*0690*/  UISETP.LT.U32.AND UP0, UPT, UR18, 0x1, UPT ;  /* 0x000000011200788c */ /* 0x000fc8000bf01070 */
[----:B------:R-:W-:-:S04]  /*06a0*/  USEL UR5, UR18, 0x1, !UP0 ;  /* 0x0000000112057887 */ /* 0x000fc8000c000000 */
[----:B------:R-:W-:-:S09]  /*06b0*/  ULOP3.LUT UP0, UR6, UR5, 0x7, URZ, 0xc0, !UPT ;  /* 0x0000000705067892 */ /* 0x000fd2000f80c0ff */
[----:B------:R-:W-:Y:S05]  /*06c0*/  BRA.U !UP0, `(.L_x_2) ;  /* 0x0000000508147547 */ /* 0x000fea000b800000 */
[----:B------:R-:W-:Y:S01]  /*06d0*/  UISETP.GE.U32.AND UP0, UPT, UR6, 0x4, UPT ;  /* 0x000000040600788c */ /* 0x000fe2000bf06070 */
[----:B------:R-:W-:Y:S01]  /*06e0*/  IADD3 R2, PT, PT, R0, -R13, RZ ;  /* 0x8000000d00027210 */ /* 0x000fe20007ffe0ff */
[----:B------:R-:W-:-:S04]  /*06f0*/  ULOP3.LUT UR7, UR5, 0x3, URZ, 0xc0, !UPT ;  /* 0x0000000305077892 */ /* 0x000fc8000f8ec0ff */
[----:B------:R-:W-:-:S03]  /*0700*/  UISETP.NE.AND UP1, UPT, UR7, URZ, UPT ;  /* 0x000000ff0700728c */ /* 0x000fc6000bf25270 */
[----:B------:R-:W-:Y:S08]  /*0710*/  BRA.U !UP0, `(.L_x_3) ;  /* 0x0000000108687547 */ /* 0x000ff0000b800000 */
[----:B------:R-:W1:Y:S01]  /*0720*/  LDC.64 R6, c[0x0][0x388] ;  /* 0x0000e200ff067b82 */ /* 0x000e620000000a00 */
[----:B------:R-:W-:Y:S01]  /*0730*/  MOV R9, UR4 ;  /* 0x0000000400097c02 */ /* 0x000fe20008000f00 */
[----:B------:R-:W-:Y:S01]  /*0740*/  IMAD.U32 R11, RZ, RZ, UR18 ;  /* 0x00000012ff0b7e24 */ /* 0x000fe2000f8e00ff */
[----:B------:R-:W-:-:S03]  /*0750*/  IADD3 R3, PT, PT, R13, UR4, RZ ;  /* 0x000000040d037c10 */ /* 0x000fc6000fffe0ff */
[----:B------:R-:W-:Y:S02]  /*0760*/  IMAD R9, R9, UR18, R2 ;  /* 0x0000001209097c24 */ /* 0x000fe4000f8e0202 */
[----:B------:R-:W2:Y:S01]  /*0770*/  LDC.64 R4, c[0x0][0x380] ;  /* 0x0000e000ff047b82 */ /* 0x000ea20000000a00 */
[----:B------:R-:W-:Y:S01]  /*0780*/  MOV R15, UR18 ;  /* 0x00000012000f7c02 */ /* 0x000fe20008000f00 */
[----:B-1----:R-:W-:Y:S01]  /*0790*/  IMAD.WIDE R6, R9, 0x4, R6 ;  /* 0x0000000409067825 */ /* 0x002fe200078e0206 */
[----:B------:R-:W-:-:S05]  /*07a0*/  MOV R9, UR18 ;  /* 0x0000001200097c02 */ /* 0x000fca0008000f00 */
[----:B------:R-:W-:Y:S02]  /*07b0*/  IMAD.WIDE.U32 R8, R9, 0x4, R6 ;  /* 0x0000000409087825 */ /* 0x000fe400078e0006 */
[----:B0-----:R-:W3:Y:S02]  /*07c0*/  LDG.E R6, desc[UR16][R6.64] ;  /* 0x0000001006067981 */ /* 0x001ee4000c1e1900 */
[----:B--2---:R-:W-:-:S04]  /*07d0*/  IMAD.WIDE R4, R3, 0x4, R4 ;  /* 0x0000000403047825 */ /* 0x004fc800078e0204 */
[----:B------:R-:W-:Y:S01]  /*07e0*/  IMAD.WIDE.U32 R10, R11, 0x4, R8 ;  /* 0x000000040b0a7825 */ /* 0x000fe200078e0008 */
[----:B------:R-:W3:Y:S04]  /*07f0*/  LDG.E R3, desc[UR16][R4.64] ;  /* 0x0000001004037981 */ /* 0x000ee8000c1e1900 */
[----:B------:R-:W2:Y:S01]  /*0800*/  LDG.E R8, desc[UR16][R8.64] ;  /* 0x0000001008087981 */ /* 0x000ea2000c1e1900 */
[----:B------:R-:W-:-:S03]  /*0810*/  IMAD.WIDE.U32 R14, R15, 0x4, R10 ;  /* 0x000000040f0e7825 */ /* 0x000fc600078e000a */
[----:B------:R-:W2:Y:S04]  /*0820*/  LDG.E R16, desc[UR16][R4.64+0x4] ;  /* 0x0000041004107981 */ /* 0x000ea8000c1e1900 */
[----:B------:R-:W4:Y:S04]  /*0830*/  LDG.E R17, desc[UR16][R10.64] ;  /* 0x000000100a117981 */ /* 0x000f28000c1e1900 */
[----:B------:R-:W4:Y:S04]  /*0840*/  LDG.E R18, desc[UR16][R4.64+0x8] ;  /* 0x0000081004127981 */ /* 0x000f28000c1e1900 */
[----:B------:R-:W5:Y:S04]  /*0850*/  LDG.E R20, desc[UR16][R4.64+0xc] ;  /* 0x00000c1004147981 */ /* 0x000f68000c1e1900 */
[----:B------:R-:W5:Y:S01]  /*0860*/  LDG.E R14, desc[UR16][R14.64] ;  /* 0x000000100e0e7981 */ /* 0x000f62000c1e1900 */
[----:B------:R-:W-:Y:S01]  /*0870*/  UIADD3 UR4, UPT, UPT, UR4, 0x4, URZ ;  /* 0x0000000404047890 */ /* 0x000fe2000fffe0ff */
[----:B---3--:R-:W-:-:S04]  /*0880*/  FFMA R3, R3, R6, R12 ;  /* 0x0000000603037223 */ /* 0x008fc8000000000c */
[----:B--2---:R-:W-:-:S04]  /*0890*/  FFMA R3, R16, R8, R3 ;  /* 0x0000000810037223 */ /* 0x004fc80000000003 */
[----:B----4-:R-:W-:-:S04]  /*08a0*/  FFMA R3, R18, R17, R3 ;  /* 0x0000001112037223 */ /* 0x010fc80000000003 */
[----:B-----5:R-:W-:-:S07]  /*08b0*/  FFMA R12, R20, R14, R3 ;  /* 0x0000000e140c7223 */ /* 0x020fce0000000003 */
.L_x_3:
[----:B------:R-:W-:Y:S05]  /*08c0*/  BRA.U !UP1, `(.L_x_2) ;  /* 0x0000000109947547 */ /* 0x000fea000b800000 */
[----:B------:R-:W-:Y:S01]  /*08d0*/  UISETP.NE.AND UP0, UPT, UR7, 0x1, UPT ;  /* 0x000000010700788c */ /* 0x000fe2000bf05270 */
[----:B------:R-:W-:Y:S01]  /*08e0*/  MOV R3, UR4 ;  /* 0x0000000400037c02 */ /* 0x000fe20008000f00 */
[----:B------:R-:W-:Y:S01]  /*08f0*/  ULOP3.LUT UR5, UR5, 0x1, URZ, 0xc0, !UPT ;  /* 0x0000000105057892 */ /* 0x000fe2000f8ec0ff */
[----:B------:R-:W-:-:S03]  /*0900*/  MOV R5, UR18 ;  /* 0x0000001200057c02 */ /* 0x000fc60008000f00 */
[----:B------:R-:W-:Y:S01]  /*0910*/  UISETP.NE.U32.AND UP1, UPT, UR5, 0x1, UPT ;  /* 0x000000010500788c */ /* 0x000fe2000bf25070 */
[----:B------:R-:W-:-:S04]  /*0920*/  PLOP3.LUT P0, PT, PT, PT, UP0, 0x80, 0x8 ;  /* 0x000000000008781c */ /* 0x000fc80003f0f008 */
[----:B------:R-:W1:Y:S01]  /*0930*/  @UP0 LDCU.128 UR8, c[0x0][0x380] ;  /* 0x00007000ff0807ac */ /* 0x000e620008000c00 */
[----:B------:R-:W-:-:S05]  /*0940*/  PLOP3.LUT P1, PT, PT, PT, UP1, 0x80, 0x8 ;  /* 0x000000000008781c */ /* 0x000fca0003f2f018 */
[----:B------:R-:W2:Y:S03]  /*0950*/  @!UP1 LDCU.128 UR12, c[0x0][0x380] ;  /* 0x00007000ff0c97ac */ /* 0x000ea60008000c00 */
[----:B------:R-:W-:Y:S01]  /*0960*/  @P0 IMAD R3, R3, UR18, R2 ;  /* 0x0000001203030c24 */ /* 0x000fe2000f8e0202 */
[----:B-1----:R-:W-:Y:S02]  /*0970*/  MOV R10, UR10 ;  /* 0x0000000a000a7c02 */ /* 0x002fe40008000f00 */
[----:B------:R-:W-:Y:S02]  /*0980*/  MOV R11, UR11 ;  /* 0x0000000b000b7c02 */ /* 0x000fe40008000f00 */
[----:B------:R-:W-:Y:S02]  /*0990*/  MOV R6, UR8 ;  /* 0x0000000800067c02 */ /* 0x000fe40008000f00 */
[----:B------:R-:W-:Y:S01]  /*09a0*/  MOV R7, UR9 ;  /* 0x0000000900077c02 */ /* 0x000fe20008000f00 */
[----:B------:R-:W-:-:S04]  /*09b0*/  @P0 IMAD.WIDE R10, R3, 0x4, R10 ;  /* 0x00000004030a0825 */ /* 0x000fc800078e020a */
[----:B------:R-:W-:Y:S01]  /*09c0*/  @P0 VIADD R3, R13, UR4 ;  /* 0x000000040d030c36 */ /* 0x000fe20008000000 */
[----:B------:R-:W-:Y:S01]  /*09d0*/  @UP0 UIADD3 UR4, UPT, UPT, UR4, 0x2, URZ ;  /* 0x0000000204040890 */ /* 0x000fe2000fffe0ff */
[----:B--2---:R-:W-:Y:S02]  /*09e0*/  MOV R8, UR12 ;  /* 0x0000000c00087c02 */ /* 0x004fe40008000f00 */
[----:B------:R-:W-:Y:S01]  /*09f0*/  MOV R9, UR13 ;  /* 0x0000000d00097c02 */ /* 0x000fe20008000f00 */
[----:B------:R-:W-:Y:S01]  /*0a00*/  @P0 IMAD.WIDE R6, R3, 0x4, R6 ;  /* 0x0000000403060825 */ /* 0x000fe200078e0206 */
[----:B------:R-:W-:Y:S01]  /*0a10*/  MOV R14, UR14 ;  /* 0x0000000e000e7c02 */ /* 0x000fe20008000f00 */
[----:B0-----:R-:W2:Y:S01]  /*0a20*/  @P0 LDG.E R16, desc[UR16][R10.64] ;  /* 0x000000100a100981 */ /* 0x001ea2000c1e1900 */
[----:B------:R-:W-:Y:S01]  /*0a30*/  MOV R17, UR4 ;  /* 0x0000000400117c02 */ /* 0x000fe20008000f00 */
[----:B------:R-:W-:Y:S01]  /*0a40*/  @P0 IMAD.WIDE.U32 R4, R5, 0x4, R10 ;  /* 0x0000000405040825 */ /* 0x000fe200078e000a */
[----:B------:R-:W-:Y:S01]  /*0a50*/  @!P1 IADD3 R3, PT, PT, R13, UR4, RZ ;  /* 0x000000040d039c10 */ /* 0x000fe2000fffe0ff */
[----:B------:R-:W3:Y:S01]  /*0a60*/  @P0 LDG.E R19, desc[UR16][R6.64+0x4] ;  /* 0x0000041006130981 */ /* 0x000ee2000c1e1900 */
[----:B------:R-:W-:Y:S01]  /*0a70*/  MOV R15, UR15 ;  /* 0x0000000f000f7c02 */ /* 0x000fe20008000f00 */
[----:B------:R-:W-:-:S02]  /*0a80*/  @!P1 IMAD R13, R17, UR18, R2 ;  /* 0x00000012110d9c24 */ /* 0x000fc4000f8e0202 */
[----:B------:R-:W2:Y:S01]  /*0a90*/  @P0 LDG.E R17, desc[UR16][R6.64] ;  /* 0x0000001006110981 */ /* 0x000ea2000c1e1900 */
[----:B------:R-:W-:-:S03]  /*0aa0*/  @!P1 IMAD.WIDE R2, R3, 0x4, R8 ;  /* 0x0000000403029825 */ /* 0x000fc600078e0208 */
[----:B------:R-:W3:Y:S01]  /*0ab0*/  @P0 LDG.E R4, desc[UR16][R4.64] ;  /* 0x0000001004040981 */ /* 0x000ee2000c1e1900 */
[----:B------:R-:W-:-:S03]  /*0ac0*/  @!P1 IMAD.WIDE R8, R13, 0x4, R14 ;  /* 0x000000040d089825 */ /* 0x000fc600078e020e */
[----:B------:R-:W4:Y:S04]  /*0ad0*/  @!P1 LDG.E R3, desc[UR16][R2.64] ;  /* 0x0000001002039981 */ /* 0x000f28000c1e1900 */
[----:B------:R-:W4:Y:S01]  /*0ae0*/  @!P1 LDG.E R8, desc[UR16][R8.64] ;  /* 0x0000001008089981 */ /* 0x000f22000c1e1900 */
[----:B--2---:R-:W-:-:S04]  /*0af0*/  @P0 FFMA R16, R17, R16, R12 ;  /* 0x0000001011100223 */ /* 0x004fc8000000000c */
[----:B---3--:R-:W-:-:S04]  /*0b00*/  @P0 FFMA R12, R19, R4, R16 ;  /* 0x00000004130c0223 */ /* 0x008fc80000000010 */
[----:B----4-:R-:W-:-:S07]  /*0b10*/  @!P1 FFMA R12, R3, R8, R12 ;  /* 0x00000008030c9223 */ /* 0x010fce000000000c */
.L_x_2:
[----:B------:R-:W1:Y:S02]  /*0b20*/  LDC.64 R2, c[0x0][0x390] ;  /* 0x0000e400ff027b82 */ /* 0x000e640000000a00 */
[----:B-1----:R-:W-:-:S05]  /*0b30*/  IMAD.WIDE R2, R0, 0x4, R2 ;  /* 0x0000000400027825 */ /* 0x002fca00078e0202 */
[----:B0-----:R-:W-:Y:S01]  /*0b40*/  STG.E desc[UR16][R2.64], R12 ;  /* 0x0000000c02007986 */ /* 0x001fe2000c101910 */
[----:B------:R-:W-:Y:S05]  /*0b50*/  EXIT ;  /* 0x000000000000794d */ /* 0x000fea0003800000 */
.L_x_4:
[----:B------:R-:W-:-:S00]  /*0b60*/  BRA `(.L_x_4) ;  /* 0xfffffffc00fc7947 */ /* 0x000fc0000383ffff */
[----:B------:R-:W-:-:S00]  /*0b70*/  NOP ;  /* 0x0000000000007918 */ /* 0x000fc00000000000 */
        /* <DEDUP_REMOVED lines=8> */
.L_x_10:


//--------------------- .text._Z3mulPfS_S_i       --------------------------
	.section	.text._Z3mulPfS_S_i,"ax",@progbits
	.align	128
        .global         _Z3mulPfS_S_i
        .type           _Z3mulPfS_S_i,@function
        .size           _Z3mulPfS_S_i,(.L_x_11 - _Z3mulPfS_S_i)
        .other          _Z3mulPfS_S_i,@"STO_CUDA_ENTRY STV_DEFAULT"
_Z3mulPfS_S_i:
.text._Z3mulPfS_S_i:
[----:B------:R-:W-:Y:S01]  /*0000*/  LDC R1, c[0x0][0x37c] ;  /* 0x0000df00ff017b82 */ /* 0x000fe20000000800 */
[----:B------:R-:W0:Y:S07]  /*0010*/  S2R R3, SR_TID.X ;  /* 0x0000000000037919 */ /* 0x000e2e0000002100 */
[----:B------:R-:W0:Y:S01]  /*0020*/  LDC R0, c[0x0][0x360] ;  /* 0x0000d800ff007b82 */ /* 0x000e220000000800 */
[----:B------:R-:W1:Y:S01]  /*0030*/  LDCU UR20, c[0x0][0x398] ;  /* 0x00007300ff1477ac */ /* 0x000e620008000800 */
[----:B------:R-:W2:Y:S06]  /*0040*/  S2R R2, SR_TID.Y ;  /* 0x0000000000027919 */ /* 0x000eac0000002200 */
[----:B------:R-:W0:Y:S08]  /*0050*/  S2UR UR4, SR_CTAID.X ;  /* 0x00000000000479c3 */ /* 0x000e300000002500 */
[----:B------:R-:W2:Y:S08]  /*0060*/  S2UR UR5, SR_CTAID.Y ;  /* 0x00000000000579c3 */ /* 0x000eb00000002600 */
[----:B------:R-:W2:Y:S01]  /*0070*/  LDC R13, c[0x0][0x364] ;  /* 0x0000d900ff0d7b82 */ /* 0x000ea20000000800 */
[----:B0-----:R-:W-:-:S02]  /*0080*/  IMAD R0, R0, UR4, R3 ;  /* 0x0000000400007c24 */ /* 0x001fc4000f8e0203 */
[----:B--2---:R-:W-:-:S05]  /*0090*/  IMAD R13, R13, UR5, R2 ;  /* 0x000000050d0d7c24 */ /* 0x004fca000f8e0202 */
[----:B------:R-:W-:-:S04]  /*00a0*/  VIMNMX R2, PT, PT, R0, R13, !PT ;  /* 0x0000000d00027248 */ /* 0x000fc80007fe0100 */
[----:B-1----:R-:W-:-:S13]  /*00b0*/  ISETP.GE.AND P0, PT, R2, UR20, PT ;  /* 0x0000001402007c0c */ /* 0x002fda000bf06270 */
[----:B------:R-:W-:Y:S05]  /*00c0*/  @P0 EXIT ;  /* 0x000000000000094d */ /* 0x000fea0003800000 */
[----:B------:R-:W-:Y:S01]  /*00d0*/  UISETP.GE.U32.AND UP0, UPT, UR20, 0x8, UPT ;  /* 0x000000081400788c */ /* 0x000fe2000bf06070 */
[----:B------:R-:W-:Y:S02]  /*00e0*/  HFMA2 R12, -RZ, RZ, 0, 0 ;  /* 0x00000000ff0c7431 */ /* 0x000fe400000001ff */
[----:B------:R-:W-:Y:S01]  /*00f0*/  IMAD R13, R13, UR20, RZ ;  /* 0x000000140d0d7c24 */ /* 0x000fe2000f8e02ff */
[----:B------:R-:W-:Y:S01]  /*0100*/  UMOV UR4, URZ ;  /* 0x000000ff00047c82 */ /* 0x000fe20008000000 */
[----:B------:R-:W0:Y:S04]  /*0110*/  LDCU.64 UR18, c[0x0][0x358] ;  /* 0x00006b00ff1277ac */ /* 0x000e280008000a00 */
[----:B------:R-:W-:Y:S05]  /*0120*/  BRA.U !UP0, `(.L_x_5) ;  /* 0x0000000508047547 */ /* 0x000fea000b800000 */
[----:B------:R-:W1:Y:S01]  /*0130*/  LDCU.128 UR24, c[0x0][0x380] ;  /* 0x00007000ff1877ac */ /* 0x000e620008000c00 */
[----:B------:R-:W-:Y:S02]  /*0140*/  MOV R12, RZ ;  /* 0x000000ff000c7202 */ /* 0x000fe40000000f00 */
[----:B------:R-:W-:Y:S01]  /*0150*/  MOV R14, R0 ;  /* 0x00000000000e7202 */ /* 0x000fe20000000f00 */
[----:B------:R-:W-:-:S04]  /*0160*/  ULOP3.LUT UR4, UR20, 0x7ffffff8, URZ, 0xc0, !UPT ;  /* 0x7ffffff814047892 */ /* 0x000fc8000f8ec0ff */
[----:B------:R-:W-:Y:S01]  /*0170*/  UIADD3 UR5, UPT, UPT, -UR4, URZ, URZ ;  /* 0x000000ff04057290 */ /* 0x000fe2000fffe1ff */
[----:B-1----:R-:W-:Y:S01]  /*0180*/  MOV R2, UR24 ;  /* 0x0000001800027c02 */ /* 0x002fe20008000f00 */
[----:B------:R-:W-:Y:S01]  /*0190*/  UIMAD.WIDE UR6, UR20, 0x8, UR26 ;  /* 0x00000008140678a5 */ /* 0x000fe2000f8e021a */
[----:B------:R-:W-:Y:S01]  /*01a0*/  MOV R3, UR25 ;  /* 0x0000001900037c02 */ /* 0x000fe20008000f00 */
[----:B------:R-:W-:Y:S02]  /*01b0*/  UIMAD.WIDE UR8, UR20, 0xc, UR26 ;  /* 0x0000000c140878a5 */ /* 0x000fe4000f8e021a */
[----:B------:R-:W-:Y:S01]  /*01c0*/  UIMAD.WIDE UR10, UR20, 0x10, UR26 ;  /* 0x00000010140a78a5 */ /* 0x000fe2000f8e021a */
[----:B------:R-:W-:Y:S01]  /*01d0*/  IMAD.WIDE.U32 R2, R13, 0x4, R2 ;  /* 0x000000040d027825 */ /* 0x000fe200078e0002 */
[----:B------:R-:W-:Y:S02]  /*01e0*/  UIMAD.WIDE UR12, UR20, 0x14, UR26 ;  /* 0x00000014140c78a5 */ /* 0x000fe4000f8e021a */
[----:B------:R-:W-:Y:S01]  /*01f0*/  UIMAD.WIDE UR14, UR20, 0x18, UR26 ;  /* 0x00000018140e78a5 */ /* 0x000fe2000f8e021a */
[----:B------:R-:W-:Y:S01]  /*0200*/  IADD3 R2, P0, PT, R2, 0x10, RZ ;  /* 0x0000001002027810 */ /* 0x000fe20007f1e0ff */
[----:B------:R-:W-:-:S03]  /*0210*/  UIMAD.WIDE UR16, UR20, 0x1c, UR26 ;  /* 0x0000001c141078a5 */ /* 0x000fc6000f8e021a */
[----:B------:R-:W-:-:S09]  /*0220*/  IADD3.X R3, PT, PT, RZ, R3, RZ, P0, !PT ;  /* 0x00000003ff037210 */ /* 0x000fd200007fe4ff */
.L_x_6:
[----:B------:R-:W-:Y:S01]  /*0230*/  UIMAD.WIDE UR22, UR20, 0x4, UR26 ;  /* 0x00000004141678a5 */ /* 0x000fe2000f8e021a */
[----:B------:R-:W-:Y:S02]  /*0240*/  IMAD.MOV.U32 R23, RZ, RZ, 0x4 ;  /* 0x00000004ff177424 */ /* 0x000fe400078e00ff */
[----:B------:R-:W-:Y:S01]  /*0250*/  HFMA2 R11, -RZ, RZ, 0, 2.384185791015625e-07 ;  /* 0x00000004ff0b7431 */ /* 0x000fe200000001ff */
[----:B------:R-:W-:Y:S01]  /*0260*/  MOV R25, 0x4 ;  /* 0x0000000400197802 */ /* 0x000fe20000000f00 */
[----:B0-----:R-:W2:Y:S01]  /*0270*/  LDG.E R21, desc[UR18][R2.64+-0x10] ;  /* 0xfffff01202157981 */ /* 0x001ea2000c1e1900 */
[C---:B------:R-:W-:Y:S01]  /*0280*/  IMAD.WIDE R22, R14.reuse, R23, UR26 ;  /* 0x0000001a0e167e25 */ /* 0x040fe2000f8e0217 */
[----:B------:R-:W-:Y:S02]  /*0290*/  MOV R8, UR22 ;  /* 0x0000001600087c02 */ /* 0x000fe40008000f00 */
[----:B------:R-:W-:Y:S01]  /*02a0*/  MOV R9, UR23 ;  /* 0x0000001700097c02 */ /* 0x000fe20008000f00 */
[----:B------:R-:W3:Y:S02]  /*02b0*/  LDG.E R19, desc[UR18][R2.64+-0xc] ;  /* 0xfffff41202137981 */ /* 0x000ee4000c1e1900 */
[----:B------:R-:W-:-:S02]  /*02c0*/  IMAD.WIDE R8, R14, 0x4, R8 ;  /* 0x000000040e087825 */ /* 0x000fc400078e0208 */
[----:B------:R-:W2:Y:S01]  /*02d0*/  LDG.E R22, desc[UR18][R22.64] ;  /* 0x0000001216167981 */ /* 0x000ea2000c1e1900 */
[----:B------:R-:W-:Y:S01]  /*02e0*/  MOV R5, 0x4 ;  /* 0x0000000400057802 */ /* 0x000fe20000000f00 */
[C---:B------:R-:W-:Y:S02]  /*02f0*/  IMAD.WIDE R24, R14.reuse, R25, UR6 ;  /* 0x000000060e187e25 */ /* 0x040fe4000f8e0219 */
[----:B------:R0:W3:Y:S02]  /*0300*/  LDG.E R20, desc[UR18][R8.64] ;  /* 0x0000001208147981 */ /* 0x0000e4000c1e1900 */
[----:B------:R-:W-:Y:S02]  /*0310*/  IMAD.WIDE R10, R14, R11, UR8 ;  /* 0x000000080e0a7e25 */ /* 0x000fe4000f8e020b */
[----:B------:R-:W4:Y:S04]  /*0320*/  LDG.E R18, desc[UR18][R24.64] ;  /* 0x0000001218127981 */ /* 0x000f28000c1e1900 */
[----:B------:R-:W4:Y:S01]  /*0330*/  LDG.E R17, desc[UR18][R2.64+-0x8] ;  /* 0xfffff81202117981 */ /* 0x000f22000c1e1900 */
[----:B0-----:R-:W-:-:S02]  /*0340*/  HFMA2 R9, -RZ, RZ, 0, 2.384185791015625e-07 ;  /* 0x00000004ff097431 */ /* 0x001fc400000001ff */
[----:B------:R-:W-:Y:S01]  /*0350*/  IMAD.MOV.U32 R7, RZ, RZ, 0x4 ;  /* 0x00000004ff077424 */ /* 0x000fe200078e00ff */
[----:B------:R0:W5:Y:S01]  /*0360*/  LDG.E R16, desc[UR18][R10.64] ;  /* 0x000000120a107981 */ /* 0x000162000c1e1900 */
[----:B------:R-:W-:-:S03]  /*0370*/  IMAD.WIDE R4, R14, R5, UR10 ;  /* 0x0000000a0e047e25 */ /* 0x000fc6000f8e0205 */
[----:B------:R-:W5:Y:S01]  /*0380*/  LDG.E R15, desc[UR18][R2.64+-0x4] ;  /* 0xfffffc12020f7981 */ /* 0x000f62000c1e1900 */
[C---:B------:R-:W-:Y:S01]  /*0390*/  IMAD.WIDE R6, R14.reuse, R7, UR12 ;  /* 0x0000000c0e067e25 */ /* 0x040fe2000f8e0207 */
[----:B------:R-:W-:Y:S02]  /*03a0*/  MOV R27, 0x4 ;  /* 0x00000004001b7802 */ /* 0x000fe40000000f00 */
[----:B------:R1:W5:Y:S01]  /*03b0*/  LDG.E R4, desc[UR18][R4.64] ;  /* 0x0000001204047981 */ /* 0x000362000c1e1900 */
[----:B------:R-:W-:-:S03]  /*03c0*/  IMAD.WIDE R8, R14, R9, UR14 ;  /* 0x0000000e0e087e25 */ /* 0x000fc6000f8e0209 */
[----:B------:R-:W5:Y:S01]  /*03d0*/  LDG.E R23, desc[UR18][R2.64] ;  /* 0x0000001202177981 */ /* 0x000f62000c1e1900 */
[----:B0-----:R-:W-:-:S03]  /*03e0*/  IMAD.WIDE R10, R14, R27, UR16 ;  /* 0x000000100e0a7e25 */ /* 0x001fc6000f8e021b */
[----:B------:R-:W5:Y:S04]  /*03f0*/  LDG.E R7, desc[UR18][R6.64] ;  /* 0x0000001206077981 */ /* 0x000f68000c1e1900 */
[----:B------:R-:W5:Y:S04]  /*0400*/  LDG.E R24, desc[UR18][R2.64+0x4] ;  /* 0x0000041202187981 */ /* 0x000f68000c1e1900 */
[----:B------:R-:W5:Y:S04]  /*0410*/  LDG.E R8, desc[UR18][R8.64] ;  /* 0x0000001208087981 */ /* 0x000f68000c1e1900 */
[----:B------:R-:W5:Y:S04]  /*0420*/  LDG.E R25, desc[UR18][R2.64+0x8] ;  /* 0x0000081202197981 */ /* 0x000f68000c1e1900 */
[----:B------:R-:W5:Y:S04]  /*0430*/  LDG.E R10, desc[UR18][R10.64] ;  /* 0x000000120a0a7981 */ /* 0x000f68000c1e1900 */
[----:B------:R0:W5:Y:S01]  /*0440*/  LDG.E R27, desc[UR18][R2.64+0xc] ;  /* 0x00000c12021b7981 */ /* 0x000162000c1e1900 */
[----:B------:R-:W-:-:S04]  /*0450*/  UIADD3 UR5, UPT, UPT, UR5, 0x8, URZ ;  /* 0x0000000805057890 */ /* 0x000fc8000fffe0ff */
[----:B------:R-:W-:Y:S01]  /*0460*/  UISETP.NE.AND UP0, UPT, UR5, URZ, UPT ;  /* 0x000000ff0500728c */ /* 0x000fe2000bf05270 */
[----:B-1----:R-:W-:Y:S02]  /*0470*/  MOV R5, UR20 ;  /* 0x0000001400057c02 */ /* 0x002fe40008000f00 */
[----:B0-----:R-:W-:Y:S02]  /*0480*/  IADD3 R2, P0, PT, R2, 0x20, RZ ;  /* 0x0000002002027810 */ /* 0x001fe40007f1e0ff */
[----:B------:R-:W-:Y:S02]  /*0490*/  LEA R14, R5, R14, 0x3 ;  /* 0x0000000e050e7211 */ /* 0x000fe400078e18ff */
[----:B------:R-:W-:Y:S01]  /*04a0*/  IADD3.X R3, PT, PT, RZ, R3, RZ, P0, !PT ;  /* 0x00000003ff037210 */ /* 0x000fe200007fe4ff */
[----:B--2---:R-:W-:-:S04]  /*04b0*/  FFMA R22, R21, R22, R12 ;  /* 0x0000001615167223 */ /* 0x004fc8000000000c */
[----:B---3--:R-:W-:-:S04]  /*04c0*/  FFMA R20, R19, R20, R22 ;  /* 0x0000001413147223 */ /* 0x008fc80000000016 */
[----:B----4-:R-:W-:-:S04]  /*04d0*/  FFMA R18, R17, R18, R20 ;  /* 0x0000001211127223 */ /* 0x010fc80000000014 */
[----:B-----5:R-:W-:-:S04]  /*04e0*/  FFMA R16, R15, R16, R18 ;  /* 0x000000100f107223 */ /* 0x020fc80000000012 */
[----:B------:R-:W-:-:S04]  /*04f0*/  FFMA R23, R23, R4, R16 ;  /* 0x0000000417177223 */ /* 0x000fc80000000010 */
[----:B------:R-:W-:-:S04]  /*0500*/  FFMA R24, R24, R7, R23 ;  /* 0x0000000718187223 */ /* 0x000fc80000000017 */
[----:B------:R-:W-:-:S04]  /*0510*/  FFMA R8, R25, R8, R24 ;  /* 0x0000000819087223 */ /* 0x000fc80000000018 */
[----:B------:R-:W-:Y:S01]  /*0520*/  FFMA R12, R27, R10, R8 ;  /* 0x0000000a1b0c7223 */ /* 0x000fe20000000008 */
[----:B------:R-:W-:Y:S06]  /*0530*/  BRA.U UP0, `(.L_x_6) ;  /* 0xfffffffd003c7547 */ /* 0x000fec000b83ffff */
.L_x_5:
[----:B------:R-:W-:-:S04]  /*0540*/  ULOP3.LUT UR6, UR20, 0x7, URZ, 0xc0, !UPT ;  /* 0x0000000714067892 */ /* 0x000fc8000f8ec0ff */
[----:B------:R-:W-:-:S09]  /*0550*/  UISETP.NE.AND UP0, UPT, UR6, URZ, UPT ;  /* 0x000000ff0600728c */ /* 0x000fd2000bf05270 */
[----:B------:R-:W-:Y:S05]  /*0560*/  BRA.U !UP0, `(.L_x_7) ;  /* 0x0000000508387547 */ /* 0x000fea000b800000 */
[----:B------:R-:W-:Y:S02]  /*0570*/  UISETP.GE.U32.AND UP0, UPT, UR6, 0x4, UPT ;  /* 0x000000040600788c */ /* 0x000fe4000bf06070 */
[----:B------:R-:W-:-:S04]  /*0580*/  ULOP3.LUT UR5, UR20, 0x3, URZ, 0xc0, !UPT ;  /* 0x0000000314057892 */ /* 0x000fc8000f8ec0ff */
[----:B------:R-:W-:-:S03]  /*0590*/  UISETP.NE.AND UP1, UPT, UR5, URZ, UPT ;  /* 0x000000ff0500728c */ /* 0x000fc6000bf25270 */
[----:B------:R-:W-:Y:S08]  /*05a0*/  BRA.U !UP0, `(.L_x_8) ;  /* 0x00000001087c7547 */ /* 0x000ff0000b800000 */
[----:B------:R-:W1:Y:S01]  /*05b0*/  LDC.64 R6, c[0x0][0x388] ;  /* 0x0000e200ff067b82 */ /* 0x000e620000000a00 */
[----:B------:R-:W2:Y:S01]  /*05c0*/  LDCU.64 UR6, c[0x0][0x380] ;  /* 0x00007000ff0677ac */ /* 0x000ea20008000a00 */
[----:B------:R-:W-:Y:S01]  /*05d0*/  IMAD.U32 R9, RZ, RZ, UR4 ;  /* 0x00000004ff097e24 */ /* 0x000fe2000f8e00ff */
[C---:B------:R-:W-:Y:S02]  /*05e0*/  IADD3 R3, PT, PT, R13.reuse, UR4, RZ ;  /* 0x000000040d037c10 */ /* 0x040fe4000fffe0ff */
[----:B------:R-:W-:Y:S01]  /*05f0*/  IADD3 R10, P0, PT, R13, UR4, RZ ;  /* 0x000000040d0a7c10 */ /* 0x000fe2000ff1e0ff */
[----:B------:R-:W-:Y:S01]  /*0600*/  IMAD R9, R9, UR20, R0 ;  /* 0x0000001409097c24 */ /* 0x000fe2000f8e0200 */
[----:B------:R-:W-:Y:S01]  /*0610*/  MOV R11, UR20 ;  /* 0x00000014000b7c02 */ /* 0x000fe20008000f00 */
[----:B------:R-:W3:Y:S01]  /*0620*/  LDC.64 R4, c[0x0][0x380] ;  /* 0x0000e000ff047b82 */ /* 0x000ee20000000a00 */
[----:B------:R-:W-:Y:S01]  /*0630*/  MOV R15, UR20 ;  /* 0x00000014000f7c02 */ /* 0x000fe20008000f00 */
[----:B-1----:R-:W-:Y:S01]  /*0640*/  IMAD.WIDE R6, R9, 0x4, R6 ;  /* 0x0000000409067825 */ /* 0x002fe200078e0206 */
[----:B------:R-:W-:-:S05]  /*0650*/  MOV R9, UR20 ;  /* 0x0000001400097c02 */ /* 0x000fca0008000f00 */
[----:B------:R-:W-:Y:S02]  /*0660*/  IMAD.WIDE R8, R9, 0x4, R6 ;  /* 0x0000000409087825 */ /* 0x000fe400078e0206 */
[----:B0-----:R-:W4:Y:S02]  /*0670*/  LDG.E R6, desc[UR18][R6.64] ;  /* 0x0000001206067981 */ /* 0x001f24000c1e1900 */
[----:B---3--:R-:W-:Y:S01]  /*0680*/  IMAD.WIDE.U32 R4, R3, 0x4, R4 ;  /* 0x0000000403047825 */ /* 0x008fe200078e0004 */
[----:B------:R-:W-:Y:S01]  /*0690*/  IADD3.X R3, PT, PT, RZ, RZ, RZ, P0, !PT ;  /* 0x000000ffff037210 */ /* 0x000fe200007fe4ff */
[----:B------:R-:W3:Y:S01]  /*06a0*/  LDG.E R17, desc[UR18][R8.64] ;  /* 0x0000001208117981 */ /* 0x000ee2000c1e1900 */
[----:B--2---:R-:W-:-:S03]  /*06b0*/  LEA R2, P0, R10, UR6, 0x2 ;  /* 0x000000060a027c11 */ /* 0x004fc6000f8010ff */
[----:B------:R-:W4:Y:S01]  /*06c0*/  LDG.E R5, desc[UR18][R4.64] ;  /* 0x0000001204057981 */ /* 0x000f22000c1e1900 */
[----:B------:R-:W-:Y:S01]  /*06d0*/  LEA.HI.X R3, R10, UR7, R3, 0x2, P0 ;  /* 0x000000070a037c11 */ /* 0x000fe200080f1403 */
[----:B------:R-:W-:-:S04]  /*06e0*/  IMAD.WIDE R10, R11, 0x4, R8 ;  /* 0x000000040b0a7825 */ /* 0x000fc800078e0208 */
[----:B------:R-:W3:Y:S01]  /*06f0*/  LDG.E R16, desc[UR18][R2.64+0x4] ;  /* 0x0000041202107981 */ /* 0x000ee2000c1e1900 */
[----:B------:R-:W-:-:S03]  /*0700*/  IMAD.WIDE R14, R15, 0x4, R10 ;  /* 0x000000040f0e7825 */ /* 0x000fc600078e020a */
[----:B------:R-:W2:Y:S04]  /*0710*/  LDG.E R19, desc[UR18][R10.64] ;  /* 0x000000120a137981 */ /* 0x000ea8000c1e1900 */
[----:B------:R-:W2:Y:S04]  /*0720*/  LDG.E R18, desc[UR18][R2.64+0x8] ;  /* 0x0000081202127981 */ /* 0x000ea8000c1e1900 */
[----:B------:R-:W5:Y:S04]  /*0730*/  LDG.E R20, desc[UR18][R2.64+0xc] ;  /* 0x00000c1202147981 */ /* 0x000f68000c1e1900 */
[----:B------:R-:W5:Y:S01]  /*0740*/  LDG.E R14, desc[UR18][R14.64] ;  /* 0x000000120e0e7981 */ /* 0x000f62000c1e1900 */
[----:B------:R-:W-:Y:S01]  /*0750*/  UIADD3 UR4, UPT, UPT, UR4, 0x4, URZ ;  /* 0x0000000404047890 */ /* 0x000fe2000fffe0ff */
[----:B----4-:R-:W-:-:S04]  /*0760*/  FFMA R5, R5, R6, R12 ;  /* 0x0000000605057223 */ /* 0x010fc8000000000c */
[----:B---3--:R-:W-:-:S04]  /*0770*/  FFMA R5, R16, R17, R5 ;  /* 0x0000001110057223 */ /* 0x008fc80000000005 */
[----:B--2---:R-:W-:-:S04]  /*0780*/  FFMA R5, R18, R19, R5 ;  /* 0x0000001312057223 */ /* 0x004fc80000000005 */
[----:B-----5:R-:W-:-:S07]  /*0790*/  FFMA R12, R20, R14, R5 ;  /* 0x0000000e140c7223 */ /* 0x020fce0000000005 */
.L_x_8:
[----:B------:R-:W-:Y:S05]  /*07a0*/  BRA.U !UP1, `(.L_x_7) ;  /* 0x0000000109a87547 */ /* 0x000fea000b800000 */
[----:B------:R-:W-:Y:S01]  /*07b0*/  UISETP.NE.AND UP0, UPT, UR5, 0x1, UPT ;  /* 0x000000010500788c */ /* 0x000fe2000bf05270 */
[----:B------:R-:W-:Y:S01]  /*07c0*/  MOV R7, UR4 ;  /* 0x0000000400077c02 */ /* 0x000fe20008000f00 */
[----:B------:R-:W-:Y:S02]  /*07d0*/  ULOP3.LUT UR5, UR20, 0x1, URZ, 0xc0, !UPT ;  /* 0x0000000114057892 */ /* 0x000fe4000f8ec0ff */
[----:B------:R-:W-:Y:S02]  /*07e0*/  MOV R15, UR20 ;  /* 0x00000014000f7c02 */ /* 0x000fe40008000f00 */
[----:B------:R-:W-:Y:S01]  /*07f0*/  UISETP.NE.U32.AND UP1, UPT, UR5, 0x1, UPT ;  /* 0x000000010500788c */ /* 0x000fe2000bf25070 */
[----:B------:R-:W-:-:S04]  /*0800*/  PLOP3.LUT P1, PT, PT, PT, UP0, 0x80, 0x8 ;  /* 0x000000000008781c */ /* 0x000fc80003f2f008 */
[----:B------:R-:W1:Y:S01]  /*0810*/  @UP0 LDCU.128 UR8, c[0x0][0x380] ;  /* 0x00007000ff0807ac */ /* 0x000e620008000c00 */
[----:B------:R-:W-:Y:S01]  /*0820*/  PLOP3.LUT P0, PT, PT, PT, UP1, 0x80, 0x8 ;  /* 0x000000000008781c */ /* 0x000fe20003f0f018 */
[----:B------:R-:W2:Y:S04]  /*0830*/  @UP0 LDCU.64 UR6, c[0x0][0x380] ;  /* 0x00007000ff0607ac */ /* 0x000ea80008000a00 */
[----:B------:R-:W3:Y:S03]  /*0840*/  @!UP1 LDCU.128 UR12, c[0x0][0x380] ;  /* 0x00007000ff0c97ac */ /* 0x000ee60008000c00 */
[C---:B------:R-:W-:Y:S02]  /*0850*/  @P1 IADD3 R3, PT, PT, R13.reuse, UR4, RZ ;  /* 0x000000040d031c10 */ /* 0x040fe4000fffe0ff */
[----:B------:R-:W-:Y:S01]  /*0860*/  @P1 IADD3 R6, P2, PT, R13, UR4, RZ ;  /* 0x000000040d061c10 */ /* 0x000fe2000ff5e0ff */
[----:B------:R-:W-:Y:S01]  /*0870*/  @UP0 UIADD3 UR4, UPT, UPT, UR4, 0x2, URZ ;  /* 0x0000000204040890 */ /* 0x000fe2000fffe0ff */
[----:B-1----:R-:W-:Y:S01]  /*0880*/  MOV R11, UR9 ;  /* 0x00000009000b7c02 */ /* 0x002fe20008000f00 */
[----:B------:R-:W-:Y:S01]  /*0890*/  IMAD.U32 R10, RZ, RZ, UR8 ;  /* 0x00000008ff0a7e24 */ /* 0x000fe2000f8e00ff */
[----:B------:R-:W-:-:S02]  /*08a0*/  MOV R4, UR10 ;  /* 0x0000000a00047c02 */ /* 0x000fc40008000f00 */
[----:B------:R-:W-:Y:S01]  /*08b0*/  MOV R5, UR11 ;  /* 0x0000000b00057c02 */ /* 0x000fe20008000f00 */
[----:B------:R-:W-:-:S04]  /*08c0*/  @P1 IMAD.WIDE.U32 R10, R3, 0x4, R10 ;  /* 0x00000004030a1825 */ /* 0x000fc800078e000a */
[----:B------:R-:W-:Y:S01]  /*08d0*/  @P1 IMAD R3, R7, UR20, R0 ;  /* 0x0000001407031c24 */ /* 0x000fe2000f8e0200 */
[----:B------:R-:W-:Y:S01]  /*08e0*/  @P1 IADD3.X R7, PT, PT, RZ, RZ, RZ, P2, !PT ;  /* 0x000000ffff071210 */ /* 0x000fe200017fe4ff */
[----:B------:R-:W-:Y:S01]  /*08f0*/  IMAD.U32 R19, RZ, RZ, UR4 ;  /* 0x00000004ff137e24 */ /* 0x000fe2000f8e00ff */
[C---:B--2---:R-:W-:Y:S01]  /*0900*/  @P1 LEA R2, P2, R6.reuse, UR6, 0x2 ;  /* 0x0000000606021c11 */ /* 0x044fe2000f8410ff */
[----:B------:R-:W-:Y:S01]  /*0910*/  @P1 IMAD.WIDE R4, R3, 0x4, R4 ;  /* 0x0000000403041825 */ /* 0x000fe200078e0204 */
[----:B------:R-:W-:Y:S01]  /*0920*/  @!P0 IADD3 R17, PT, PT, R13, UR4, RZ ;  /* 0x000000040d118c10 */ /* 0x000fe2000fffe0ff */
[----:B0-----:R-:W2:Y:S01]  /*0930*/  @P1 LDG.E R11, desc[UR18][R10.64] ;  /* 0x000000120a0b1981 */ /* 0x001ea2000c1e1900 */
[----:B------:R-:W-:Y:S01]  /*0940*/  @P1 LEA.HI.X R3, R6, UR7, R7, 0x2, P2 ;  /* 0x0000000706031c11 */ /* 0x000fe200090f1407 */
[----:B------:R-:W-:Y:S01]  /*0950*/  @!P0 IMAD R19, R19, UR20, R0 ;  /* 0x0000001413138c24 */ /* 0x000fe2000f8e0200 */
[----:B---3--:R-:W-:Y:S01]  /*0960*/  MOV R6, UR12 ;  /* 0x0000000c00067c02 */ /* 0x008fe20008000f00 */
[----:B------:R-:W-:Y:S01]  /*0970*/  @P1 IMAD.WIDE R14, R15, 0x4, R4 ;  /* 0x000000040f0e1825 */ /* 0x000fe200078e0204 */
[----:B------:R-:W-:Y:S01]  /*0980*/  MOV R7, UR13 ;  /* 0x0000000d00077c02 */ /* 0x000fe20008000f00 */
[----:B------:R-:W2:Y:S01]  /*0990*/  @P1 LDG.E R4, desc[UR18][R4.64] ;  /* 0x0000001204041981 */ /* 0x000ea2000c1e1900 */
[----:B------:R-:W-:-:S02]  /*09a0*/  MOV R8, UR14 ;  /* 0x0000000e00087c02 */ /* 0x000fc40008000f00 */
[----:B------:R-:W-:Y:S01]  /*09b0*/  MOV R9, UR15 ;  /* 0x0000000f00097c02 */ /* 0x000fe20008000f00 */
[----:B------:R-:W-:Y:S01]  /*09c0*/  @!P0 IMAD.WIDE.U32 R6, R17, 0x4, R6 ;  /* 0x0000000411068825 */ /* 0x000fe200078e0006 */
[----:B------:R-:W3:Y:S03]  /*09d0*/  @P1 LDG.E R14, desc[UR18][R14.64] ;  /* 0x000000120e0e1981 */ /* 0x000ee6000c1e1900 */
[----:B------:R-:W-:Y:S01]  /*09e0*/  @!P0 IMAD.WIDE R8, R19, 0x4, R8 ;  /* 0x0000000413088825 */ /* 0x000fe200078e0208 */
[----:B------:R-:W3:Y:S04]  /*09f0*/  @P1 LDG.E R2, desc[UR18][R2.64+0x4] ;  /* 0x0000041202021981 */ /* 0x000ee8000c1e1900 */
[----:B------:R-:W4:Y:S04]  /*0a00*/  @!P0 LDG.E R7, desc[UR18][R6.64] ;  /* 0x0000001206078981 */ /* 0x000f28000c1e1900 */
[----:B------:R-:W4:Y:S01]  /*0a10*/  @!P0 LDG.E R8, desc[UR18][R8.64] ;  /* 0x0000001208088981 */ /* 0x000f22000c1e1900 */
[----:B--2---:R-:W-:-:S04]  /*0a20*/  @P1 FFMA R11, R11, R4, R12 ;  /* 0x000000040b0b1223 */ /* 0x004fc8000000000c */
[----:B---3--:R-:W-:-:S04]  /*0a30*/  @P1 FFMA R12, R2, R14, R11 ;  /* 0x0000000e020c1223 */ /* 0x008fc8000000000b */
[----:B----4-:R-:W-:-:S07]  /*0a40*/  @!P0 FFMA R12, R7, R8, R12 ;  /* 0x00000008070c8223 */ /* 0x010fce000000000c */
.L_x_7:
[----:B------:R-:W1:Y:S01]  /*0a50*/  LDC.64 R2, c[0x0][0x390] ;  /* 0x0000e400ff027b82 */ /* 0x000e620000000a00 */
[----:B------:R-:W-:-:S05]  /*0a60*/  IADD3 R13, PT, PT, R0, R13, RZ ;  /* 0x0000000d000d7210 */ /* 0x000fca0007ffe0ff */
[----:B-1----:R-:W-:-:S05]  /*0a70*/  IMAD.WIDE R2, R13, 0x4, R2 ;  /* 0x000000040d027825 */ /* 0x002fca00078e0202 */
[----:B0-----:R-:W-:Y:S01]  /*0a80*/  STG.E desc[UR18][R2.64], R12 ;  /* 0x0000000c02007986 */ /* 0x001fe2000c101912 */
[----:B------:R-:W-:Y:S05]  /*0a90*/  EXIT ;  /* 0x000000000000794d */ /* 0x000fea0003800000 */
.L_x_9:
        /* <DEDUP_REMOVED lines=14> */
.L_x_11:


//--------------------- .nv.shared.reserved.0     --------------------------
	.section	.nv.shared.reserved.0,"aw",@nobits
	.weak		__nv_reservedSMEM_offset_0_alias
	.size		__nv_reservedSMEM_offset_0_alias, 0, 64
	.other		__nv_reservedSMEM_offset_0_alias,@"STO_CUDA_RESERVED_SHARED STV_DEFAULT"
__nv_reservedSMEM_offset_0_alias:
	.zero		0
	.zero		64


//--------------------- .nv.constant0._Z10mul_onedimPfS_S_i --------------------------
	.section	.nv.constant0._Z10mul_onedimPfS_S_i,"a",@progbits
	.sectionflags	@""
	.align	4
.nv.constant0._Z10mul_onedimPfS_S_i:
	.zero		924


//--------------------- .nv.constant0._Z3mulPfS_S_i --------------------------
	.section	.nv.constant0._Z3mulPfS_S_i,"a",@progbits
	.sectionflags	@""
	.align	4
.nv.constant0._Z3mulPfS_S_i:
	.zero		924


//--------------------- SYMBOLS --------------------------

	.type		.nv.reservedSmem.offset0,@object
	.size		.nv.reservedSmem.offset0,0x4
